// auto-generated by cutlass_sweep.gemm — config: {"arch": "sm_90", "cluster_m": 2, "cluster_n": 1, "dtype": "int8", "stages": 5, "tile_k": 64, "tile_m": 128, "tile_n": 64}
#include "cutlass/cutlass.h"
#include "cutlass/gemm/collective/collective_builder.hpp"
#include "cutlass/gemm/device/gemm_universal_adapter.h"
#include "cutlass/gemm/kernel/gemm_universal.hpp"
#include "cutlass/epilogue/collective/collective_builder.hpp"

using ElemA = int8_t;
using ElemB = int8_t;
using ElemCD = int8_t;
using Acc  = int32_t;
using TileShape    = cute::Shape<cute::_128, cute::_64, cute::_64>;
using ClusterShape = cute::Shape<cute::_2, cute::_1, cute::_1>;

using CollectiveEpilogue = typename cutlass::epilogue::collective::CollectiveBuilder<
    cutlass::arch::Sm90, cutlass::arch::OpClassTensorOp,
    TileShape, ClusterShape,
    cutlass::epilogue::collective::EpilogueTileAuto,
    Acc, Acc,
    ElemCD, cutlass::layout::RowMajor, 128 / cutlass::sizeof_bits<ElemCD>::value,
    ElemCD, cutlass::layout::RowMajor, 128 / cutlass::sizeof_bits<ElemCD>::value,
    cutlass::epilogue::collective::EpilogueScheduleAuto
  >::CollectiveOp;

using CollectiveMainloop = typename cutlass::gemm::collective::CollectiveBuilder<
    cutlass::arch::Sm90, cutlass::arch::OpClassTensorOp,
    ElemA, cutlass::layout::RowMajor, 128 / cutlass::sizeof_bits<ElemA>::value,
    ElemB, cutlass::layout::ColumnMajor, 128 / cutlass::sizeof_bits<ElemB>::value,
    Acc,
    TileShape, ClusterShape,
    cutlass::gemm::collective::StageCount<5>,
    cutlass::gemm::collective::KernelScheduleAuto
  >::CollectiveOp;

using GemmKernel = cutlass::gemm::kernel::GemmUniversal<
    cute::Shape<int,int,int,int>,
    CollectiveMainloop,
    CollectiveEpilogue
>;
using Gemm = cutlass::gemm::device::GemmUniversalAdapter<GemmKernel>;

// Force the device kernel symbol into the cubin without needing a host main.
auto* _anchor = &cutlass::device_kernel<GemmKernel>;


// ===== COMPILED SASS (sm_90a) =====

	.target	sm_90a

	.elftype	@"ET_EXEC"


//--------------------- .note.nv.tkinfo           --------------------------
	.section	.note.nv.tkinfo,"",@"SHT_NOTE"
	.sectionflags	@"SHF_NOTE_NV_TKINFO"
	.tkinfo
        /*0018*/ 	.word	0x00000002
        /*0030*/ 	.string	""
        /*0030*/ 	.string	"ptxas"
        /*0030*/ 	.string	"Cuda compilation tools, release 13.0, V13.0.88"
        /*0030*/ 	.string	"Build cuda_13.0.r13.0/compiler.36424714_0"
        /*0030*/ 	.string	"-arch sm_90a -m 64 "



//--------------------- .note.nv.cuinfo           --------------------------
	.section	.note.nv.cuinfo,"",@"SHT_NOTE"
	.sectionflags	@"SHF_NOTE_NV_CUINFO"
        /*0018*/ 	.short	0x0002
        /*001a*/ 	.short	0x005a
        /*001c*/ 	.short	0x0082
	.zero		2


//--------------------- .nv.info                  --------------------------
	.section	.nv.info,"",@"SHT_CUDA_INFO"
	.align	4


	//----- nvinfo : EIATTR_REGCOUNT
	.align		4
        /*0000*/ 	.byte	0x04, 0x2f
        /*0002*/ 	.short	(.L_15 - .L_14)
	.align		4
.L_14:
        /*0004*/ 	.word	index@(_ZN7cutlass13device_kernelINS_4gemm6kernel13GemmUniversalIN4cute5tupleIJiiiiEEENS1_10collective13CollectiveMmaINS1_34MainloopSm90TmaGmmaWarpSpecializedILi5ENS5_IJNS4_1CILi2EEENSA_ILi1EEESC_EEENS1_35KernelTmaWarpSpecializedCooperativeEEENS5_IJNSA_ILi128EEENSA_ILi64EEESH_EEEaNS5_IJlSC_lEEEaSJ_NS4_8TiledMMAINS4_8MMA_AtomIJNS4_4SM904GMMA26MMA_64x64x32_S32S8S8_SS_TNEEEENS4_6LayoutISD_NS5_IJSC_NSA_ILi0EEESR_EEEEENS5_IJNS4_10UnderscoreESU_SU_EEEEENS4_13SM90_TMA_LOADENS4_14ComposedLayoutINS4_7SwizzleILi2ELi4ELi3EEENS4_18smem_ptr_flag_bitsILi8EEENSQ_INS5_IJNSA_ILi8EEESH_EEENS5_IJSH_SC_EEEEEEEvNS4_8identityENS4_23SM90_TMA_LOAD_MULTICASTES17_vS18_EENS_8epilogue10collective6detail29Sm90TmaWarpSpecializedAdapterINS1C_15DefaultEpilogueIaSJ_SJ_NS1B_6thread17LinearCombinationIaLi1EiiLNS1G_9ScaleType4KindE0ELNS_15FloatRoundStyleE2EaEENS1_15EpilogueDefaultEEEEEvvEEEEvNT_6ParamsE)
        /*0008*/ 	.word	0x000000a8


	//----- nvinfo : EIATTR_FRAME_SIZE
	.align		4
.L_15:
        /*000c*/ 	.byte	0x04, 0x11
        /*000e*/ 	.short	(.L_17 - .L_16)
	.align		4
.L_16:
        /*0010*/ 	.word	index@(_ZN7cutlass13device_kernelINS_4gemm6kernel13GemmUniversalIN4cute5tupleIJiiiiEEENS1_10collective13CollectiveMmaINS1_34MainloopSm90TmaGmmaWarpSpecializedILi5ENS5_IJNS4_1CILi2EEENSA_ILi1EEESC_EEENS1_35KernelTmaWarpSpecializedCooperativeEEENS5_IJNSA_ILi128EEENSA_ILi64EEESH_EEEaNS5_IJlSC_lEEEaSJ_NS4_8TiledMMAINS4_8MMA_AtomIJNS4_4SM904GMMA26MMA_64x64x32_S32S8S8_SS_TNEEEENS4_6LayoutISD_NS5_IJSC_NSA_ILi0EEESR_EEEEENS5_IJNS4_10UnderscoreESU_SU_EEEEENS4_13SM90_TMA_LOADENS4_14ComposedLayoutINS4_7SwizzleILi2ELi4ELi3EEENS4_18smem_ptr_flag_bitsILi8EEENSQ_INS5_IJNSA_ILi8EEESH_EEENS5_IJSH_SC_EEEEEEEvNS4_8identityENS4_23SM90_TMA_LOAD_MULTICASTES17_vS18_EENS_8epilogue10collective6detail29Sm90TmaWarpSpecializedAdapterINS1C_15DefaultEpilogueIaSJ_SJ_NS1B_6thread17LinearCombinationIaLi1EiiLNS1G_9ScaleType4KindE0ELNS_15FloatRoundStyleE2EaEENS1_15EpilogueDefaultEEEEEvvEEEEvNT_6ParamsE)
        /*0014*/ 	.word	0x00000000


	//----- nvinfo : EIATTR_MIN_STACK_SIZE
	.align		4
.L_17:
        /*0018*/ 	.byte	0x04, 0x12
        /*001a*/ 	.short	(.L_19 - .L_18)
	.align		4
.L_18:
        /*001c*/ 	.word	index@(_ZN7cutlass13device_kernelINS_4gemm6kernel13GemmUniversalIN4cute5tupleIJiiiiEEENS1_10collective13CollectiveMmaINS1_34MainloopSm90TmaGmmaWarpSpecializedILi5ENS5_IJNS4_1CILi2EEENSA_ILi1EEESC_EEENS1_35KernelTmaWarpSpecializedCooperativeEEENS5_IJNSA_ILi128EEENSA_ILi64EEESH_EEEaNS5_IJlSC_lEEEaSJ_NS4_8TiledMMAINS4_8MMA_AtomIJNS4_4SM904GMMA26MMA_64x64x32_S32S8S8_SS_TNEEEENS4_6LayoutISD_NS5_IJSC_NSA_ILi0EEESR_EEEEENS5_IJNS4_10UnderscoreESU_SU_EEEEENS4_13SM90_TMA_LOADENS4_14ComposedLayoutINS4_7SwizzleILi2ELi4ELi3EEENS4_18smem_ptr_flag_bitsILi8EEENSQ_INS5_IJNSA_ILi8EEESH_EEENS5_IJSH_SC_EEEEEEEvNS4_8identityENS4_23SM90_TMA_LOAD_MULTICASTES17_vS18_EENS_8epilogue10collective6detail29Sm90TmaWarpSpecializedAdapterINS1C_15DefaultEpilogueIaSJ_SJ_NS1B_6thread17LinearCombinationIaLi1EiiLNS1G_9ScaleType4KindE0ELNS_15FloatRoundStyleE2EaEENS1_15EpilogueDefaultEEEEEvvEEEEvNT_6ParamsE)
        /*0020*/ 	.word	0x00000000
.L_19:


//--------------------- .nv.compat                --------------------------
	.section	.nv.compat,"",@"SHT_CUDA_COMPAT_INFO"
	.align	4
        /*0000*/ 	.byte	0x02, 0x09, 0x01, 0x00, 0x02, 0x02, 0x04, 0x00, 0x02, 0x05, 0x05, 0x00, 0x03, 0x07, 0x01, 0x01
        /*0010*/ 	.byte	0x02, 0x03, 0x01, 0x00, 0x02, 0x06, 0x01, 0x00, 0x04, 0x0b, 0x08, 0x00, 0x00, 0x00, 0x00, 0x00
        /*0020*/ 	.byte	0x00, 0x00, 0x00, 0x00


//--------------------- .nv.info._ZN7cutlass13device_kernelINS_4gemm6kernel13GemmUniversalIN4cute5tupleIJiiiiEEENS1_10collective13CollectiveMmaINS1_34MainloopSm90TmaGmmaWarpSpecializedILi5ENS5_IJNS4_1CILi2EEENSA_ILi1EEESC_EEENS1_35KernelTmaWarpSpecializedCooperativeEEENS5_IJNSA_ILi128EEENSA_ILi64EEESH_EEEaNS5_IJlSC_lEEEaSJ_NS4_8TiledMMAINS4_8MMA_AtomIJNS4_4SM904GMMA26MMA_64x64x32_S32S8S8_SS_TNEEEENS4_6LayoutISD_NS5_IJSC_NSA_ILi0EEESR_EEEEENS5_IJNS4_10UnderscoreESU_SU_EEEEENS4_13SM90_TMA_LOADENS4_14ComposedLayoutINS4_7SwizzleILi2ELi4ELi3EEENS4_18smem_ptr_flag_bitsILi8EEENSQ_INS5_IJNSA_ILi8EEESH_EEENS5_IJSH_SC_EEEEEEEvNS4_8identityENS4_23SM90_TMA_LOAD_MULTICASTES17_vS18_EENS_8epilogue10collective6detail29Sm90TmaWarpSpecializedAdapterINS1C_15DefaultEpilogueIaSJ_SJ_NS1B_6thread17LinearCombinationIaLi1EiiLNS1G_9ScaleType4KindE0ELNS_15FloatRoundStyleE2EaEENS1_15EpilogueDefaultEEEEEvvEEEEvNT_6ParamsE --------------------------
	.section	.nv.info._ZN7cutlass13device_kernelINS_4gemm6kernel13GemmUniversalIN4cute5tupleIJiiiiEEENS1_10collective13CollectiveMmaINS1_34MainloopSm90TmaGmmaWarpSpecializedILi5ENS5_IJNS4_1CILi2EEENSA_ILi1EEESC_EEENS1_35KernelTmaWarpSpecializedCooperativeEEENS5_IJNSA_ILi128EEENSA_ILi64EEESH_EEEaNS5_IJlSC_lEEEaSJ_NS4_8TiledMMAINS4_8MMA_AtomIJNS4_4SM904GMMA26MMA_64x64x32_S32S8S8_SS_TNEEEENS4_6LayoutISD_NS5_IJSC_NSA_ILi0EEESR_EEEEENS5_IJNS4_10UnderscoreESU_SU_EEEEENS4_13SM90_TMA_LOADENS4_14ComposedLayoutINS4_7SwizzleILi2ELi4ELi3EEENS4_18smem_ptr_flag_bitsILi8EEENSQ_INS5_IJNSA_ILi8EEESH_EEENS5_IJSH_SC_EEEEEEEvNS4_8identityENS4_23SM90_TMA_LOAD_MULTICASTES17_vS18_EENS_8epilogue10collective6detail29Sm90TmaWarpSpecializedAdapterINS1C_15DefaultEpilogueIaSJ_SJ_NS1B_6thread17LinearCombinationIaLi1EiiLNS1G_9ScaleType4KindE0ELNS_15FloatRoundStyleE2EaEENS1_15EpilogueDefaultEEEEEvvEEEEvNT_6ParamsE,"",@"SHT_CUDA_INFO"
	.sectionflags	@""
	.align	4


	//----- nvinfo : EIATTR_CUDA_API_VERSION
	.align		4
        /*0000*/ 	.byte	0x04, 0x37
        /*0002*/ 	.short	(.L_21 - .L_20)
.L_20:
        /*0004*/ 	.word	0x00000082


	//----- nvinfo : EIATTR_KPARAM_INFO
	.align		4
.L_21:
        /*0008*/ 	.byte	0x04, 0x17
        /*000a*/ 	.short	(.L_23 - .L_22)
.L_22:
        /*000c*/ 	.word	0x00000000
        /*0010*/ 	.short	0x0000
        /*0012*/ 	.short	0x0070
        /*0014*/ 	.byte	0x00, 0xf0, 0x01, 0x10


	//----- nvinfo : EIATTR_SPARSE_MMA_MASK
	.align		4
.L_23:
        /*0018*/ 	.byte	0x03, 0x50
        /*001a*/ 	.short	0x0000


	//----- nvinfo : EIATTR_MAXREG_COUNT
	.align		4
        /*001c*/ 	.byte	0x03, 0x1b
        /*001e*/ 	.short	0x00a8


	//----- nvinfo : EIATTR_NUM_BARRIERS
	.align		4
        /*0020*/ 	.byte	0x02, 0x4c
        /*0022*/ 	.byte	0x01
	.zero		1


	//----- nvinfo : EIATTR_EXTERNS
	.align		4
        /*0024*/ 	.byte	0x04, 0x0f
        /*0026*/ 	.short	(.L_25 - .L_24)


	//   ....[0]....
	.align		4
.L_24:
        /*0028*/ 	.word	index@(__assertfail)


	//----- nvinfo : EIATTR_MERCURY_ISA_VERSION
	.align		4
.L_25:
        /*002c*/ 	.byte	0x03, 0x5f
        /*002e*/ 	.short	0x0101


	//----- nvinfo : EIATTR_INT_WARP_WIDE_INSTR_OFFSETS
	.align		4
        /*0030*/ 	.byte	0x04, 0x31
        /*0032*/ 	.short	(.L_27 - .L_26)


	//   ....[0]....
.L_26:
        /*0034*/ 	.word	0x000004a0


	//   ....[1]....
        /*0038*/ 	.word	0x000004d0


	//   ....[2]....
        /*003c*/ 	.word	0x00000690


	//----- nvinfo : EIATTR_COOP_GROUP_MASK_REGIDS
	.align		4
.L_27:
        /*0040*/ 	.byte	0x04, 0x29
        /*0042*/ 	.short	(.L_29 - .L_28)


	//   ....[0]....
.L_28:
        /*0044*/ 	.word	0xffffffff


	//   ....[1]....
        /*0048*/ 	.word	0xffffffff


	//   ....[2]....
        /*004c*/ 	.word	0xffffffff


	//   ....[3]....
        /*0050*/ 	.word	0xffffffff


	//   ....[4]....
        /*0054*/ 	.word	0xffffffff


	//   ....[5]....
        /*0058*/ 	.word	0xffffffff


	//----- nvinfo : EIATTR_COOP_GROUP_INSTR_OFFSETS
	.align		4
.L_29:
        /*005c*/ 	.byte	0x04, 0x28
        /*005e*/ 	.short	(.L_31 - .L_30)


	//   ....[0]....
.L_30:
        /*0060*/ 	.word	0x00000060


	//   ....[1]....
        /*0064*/ 	.word	0x00000070


	//   ....[2]....
        /*0068*/ 	.word	0x00000130


	//   ....[3]....
        /*006c*/ 	.word	0x000002f0


	//   ....[4]....
        /*0070*/ 	.word	0x00000810


	//   ....[5]....
        /*0074*/ 	.word	0x00001240


	//----- nvinfo : EIATTR_REG_RECONFIG
	.align		4
.L_31:
        /*0078*/ 	.byte	0x01, 0x54
	.zero		2


	//----- nvinfo : EIATTR_SYSCALL_OFFSETS
	.align		4
        /*007c*/ 	.byte	0x04, 0x46
        /*007e*/ 	.short	(.L_33 - .L_32)


	//   ....[0]....
.L_32:
        /*0080*/ 	.word	0x00001400


	//----- nvinfo : EIATTR_MBARRIER_INSTR_OFFSETS
	.align		4
.L_33:
        /*0084*/ 	.byte	0x04, 0x39
        /*0086*/ 	.short	(.L_35 - .L_34)


	//   ....[0]....
.L_34:
        /*0088*/ 	.word	0x00000230
        /*008c*/ 	.word	0x000000ff
        /*0090*/ 	.word	0x00000000
        /*0094*/ 	.short	0x0100
        /*0096*/ 	.byte	0x08
	.zero		1


	//   ....[1]....
        /*0098*/ 	.word	0x00000240
        /*009c*/ 	.word	0x000000ff
        /*00a0*/ 	.word	0x00000028
        /*00a4*/ 	.short	0x0100
        /*00a6*/ 	.byte	0x08
	.zero		1


	//   ....[2]....
        /*00a8*/ 	.word	0x00000250
        /*00ac*/ 	.word	0x000000ff
        /*00b0*/ 	.word	0x00000008
        /*00b4*/ 	.short	0x0100
        /*00b6*/ 	.byte	0x08
	.zero		1


	//   ....[3]....
        /*00b8*/ 	.word	0x00000260
        /*00bc*/ 	.word	0x000000ff
        /*00c0*/ 	.word	0x00000030
        /*00c4*/ 	.short	0x0100
        /*00c6*/ 	.byte	0x08
	.zero		1


	//   ....[4]....
        /*00c8*/ 	.word	0x00000270
        /*00cc*/ 	.word	0x000000ff
        /*00d0*/ 	.word	0x00000010
        /*00d4*/ 	.short	0x0100
        /*00d6*/ 	.byte	0x08
	.zero		1


	//   ....[5]....
        /*00d8*/ 	.word	0x00000280
        /*00dc*/ 	.word	0x000000ff
        /*00e0*/ 	.word	0x00000038
        /*00e4*/ 	.short	0x0100
        /*00e6*/ 	.byte	0x08
	.zero		1


	//   ....[6]....
        /*00e8*/ 	.word	0x00000290
        /*00ec*/ 	.word	0x000000ff
        /*00f0*/ 	.word	0x00000018
        /*00f4*/ 	.short	0x0100
        /*00f6*/ 	.byte	0x08
	.zero		1


	//   ....[7]....
        /*00f8*/ 	.word	0x000002a0
        /*00fc*/ 	.word	0x000000ff
        /*0100*/ 	.word	0x00000040
        /*0104*/ 	.short	0x0100
        /*0106*/ 	.byte	0x08
	.zero		1


	//   ....[8]....
        /*0108*/ 	.word	0x000002b0
        /*010c*/ 	.word	0x000000ff
        /*0110*/ 	.word	0x00000020
        /*0114*/ 	.short	0x0100
        /*0116*/ 	.byte	0x08
	.zero		1


	//   ....[9]....
        /*0118*/ 	.word	0x000002c0
        /*011c*/ 	.word	0x000000ff
        /*0120*/ 	.word	0x00000048
        /*0124*/ 	.short	0x0100
        /*0126*/ 	.byte	0x08
	.zero		1


	//   ....[10]....
        /*0128*/ 	.word	0x00000710
        /*012c*/ 	.word	0x000000ff
        /*0130*/ 	.word	0x00000060
        /*0134*/ 	.short	0x0100
        /*0136*/ 	.byte	0x06
	.zero		1


	//   ....[11]....
        /*0138*/ 	.word	0x000007a0
        /*013c*/ 	.word	0x000000ff
        /*0140*/ 	.word	0x00000068
        /*0144*/ 	.short	0x0100
        /*0146*/ 	.byte	0x06
	.zero		1


	//   ....[12]....
        /*0148*/ 	.word	0x000014d0
        /*014c*/ 	.word	0x00000003
        /*0150*/ 	.word	0x00000000
        /*0154*/ 	.short	0x010a
        /*0156*/ 	.byte	0x3f
	.zero		1


	//   ....[13]....
        /*0158*/ 	.word	0x00001510
        /*015c*/ 	.word	0x00000003
        /*0160*/ 	.word	0x00000000
        /*0164*/ 	.short	0x010a
        /*0166*/ 	.byte	0x3f
	.zero		1


	//   ....[14]....
        /*0168*/ 	.word	0x000017e0
        /*016c*/ 	.word	0x00000005
        /*0170*/ 	.word	0x00000000
        /*0174*/ 	.short	0x010a
        /*0176*/ 	.byte	0x3f
	.zero		1


	//   ....[15]....
        /*0178*/ 	.word	0x00001820
        /*017c*/ 	.word	0x00000005
        /*0180*/ 	.word	0x00000000
        /*0184*/ 	.short	0x010a
        /*0186*/ 	.byte	0x3f
	.zero		1


	//   ....[16]....
        /*0188*/ 	.word	0x00001980
        /*018c*/ 	.word	0x00000005
        /*0190*/ 	.word	0x00000000
        /*0194*/ 	.short	0x0101
        /*0196*/ 	.byte	0x3f
	.zero		1


	//   ....[17]....
        /*0198*/ 	.word	0x00001ba0
        /*019c*/ 	.word	0x00000003
        /*01a0*/ 	.word	0x00000000
        /*01a4*/ 	.short	0x0101
        /*01a6*/ 	.byte	0x3f
	.zero		1


	//   ....[18]....
        /*01a8*/ 	.word	0x00004a60
        /*01ac*/ 	.word	0x00000017
        /*01b0*/ 	.word	0x00000028
        /*01b4*/ 	.short	0x010a
        /*01b6*/ 	.byte	0x3f
	.zero		1


	//   ....[19]....
        /*01b8*/ 	.word	0x00004dd0
        /*01bc*/ 	.word	0x00000003
        /*01c0*/ 	.word	0x00000068
        /*01c4*/ 	.short	0x0101
        /*01c6*/ 	.byte	0x3f
	.zero		1


	//   ....[20]....
        /*01c8*/ 	.word	0x00005530
        /*01cc*/ 	.word	0x00000007
        /*01d0*/ 	.word	0x00000000
        /*01d4*/ 	.short	0x010a
        /*01d6*/ 	.byte	0x3f
	.zero		1


	//   ....[21]....
        /*01d8*/ 	.word	0x000055b0
        /*01dc*/ 	.word	0x00000008
        /*01e0*/ 	.word	0x00000000
        /*01e4*/ 	.short	0x010a
        /*01e6*/ 	.byte	0x3f
	.zero		1


	//   ....[22]....
        /*01e8*/ 	.word	0x00005640
        /*01ec*/ 	.word	0x00000009
        /*01f0*/ 	.word	0x00000000
        /*01f4*/ 	.short	0x010a
        /*01f6*/ 	.byte	0x3f
	.zero		1


	//   ....[23]....
        /*01f8*/ 	.word	0x000056d0
        /*01fc*/ 	.word	0x00000006
        /*0200*/ 	.word	0x00000000
        /*0204*/ 	.short	0x010a
        /*0206*/ 	.byte	0x3f
	.zero		1


	//   ....[24]....
        /*0208*/ 	.word	0x00005760
        /*020c*/ 	.word	0x00000003
        /*0210*/ 	.word	0x00000000
        /*0214*/ 	.short	0x010a
        /*0216*/ 	.byte	0x3f
	.zero		1


	//   ....[25]....
        /*0218*/ 	.word	0x000057c0
        /*021c*/ 	.word	0x00000003
        /*0220*/ 	.word	0x00000000
        /*0224*/ 	.short	0x010a
        /*0226*/ 	.byte	0x3f
	.zero		1


	//   ....[26]....
        /*0228*/ 	.word	0x00005810
        /*022c*/ 	.word	0x00000005
        /*0230*/ 	.word	0x00000000
        /*0234*/ 	.short	0x010a
        /*0236*/ 	.byte	0x3f
	.zero		1


	//   ....[27]....
        /*0238*/ 	.word	0x000058e0
        /*023c*/ 	.word	0x00000017
        /*0240*/ 	.word	0x00000028
        /*0244*/ 	.short	0x010a
        /*0246*/ 	.byte	0x3f
	.zero		1


	//   ....[28]....
        /*0248*/ 	.word	0x000059b0
        /*024c*/ 	.word	0x00000007
        /*0250*/ 	.word	0x00000000
        /*0254*/ 	.short	0x010a
        /*0256*/ 	.byte	0x3f
	.zero		1


	//   ....[29]....
        /*0258*/ 	.word	0x00005a00
        /*025c*/ 	.word	0x00000008
        /*0260*/ 	.word	0x00000000
        /*0264*/ 	.short	0x010a
        /*0266*/ 	.byte	0x3f
	.zero		1


	//   ....[30]....
        /*0268*/ 	.word	0x00005a50
        /*026c*/ 	.word	0x00000009
        /*0270*/ 	.word	0x00000000
        /*0274*/ 	.short	0x010a
        /*0276*/ 	.byte	0x3f
	.zero		1


	//   ....[31]....
        /*0278*/ 	.word	0x00005aa0
        /*027c*/ 	.word	0x00000006
        /*0280*/ 	.word	0x00000000
        /*0284*/ 	.short	0x010a
        /*0286*/ 	.byte	0x3f
	.zero		1


	//----- nvinfo : EIATTR_NUM_MBARRIERS
	.align		4
.L_35:
        /*0288*/ 	.byte	0x03, 0x38
        /*028a*/ 	.short	0x000c


	//----- nvinfo : EIATTR_EXIT_INSTR_OFFSETS
	.align		4
        /*028c*/ 	.byte	0x04, 0x1c
        /*028e*/ 	.short	(.L_37 - .L_36)


	//   ....[0]....
.L_36:
        /*0290*/ 	.word	0x00000970


	//   ....[1]....
        /*0294*/ 	.word	0x00001180


	//   ....[2]....
        /*0298*/ 	.word	0x00004160


	//   ....[3]....
        /*029c*/ 	.word	0x000046c0


	//   ....[4]....
        /*02a0*/ 	.word	0x000057b0


	//----- nvinfo : EIATTR_MAX_THREADS
	.align		4
.L_37:
        /*02a4*/ 	.byte	0x04, 0x05
        /*02a6*/ 	.short	(.L_39 - .L_38)
.L_38:
        /*02a8*/ 	.word	0x00000180
        /*02ac*/ 	.word	0x00000001
        /*02b0*/ 	.word	0x00000001


	//----- nvinfo : EIATTR_CRS_STACK_SIZE
	.align		4
.L_39:
        /*02b4*/ 	.byte	0x04, 0x1e
        /*02b6*/ 	.short	(.L_41 - .L_40)
.L_40:
        /*02b8*/ 	.word	0x00000000


	//----- nvinfo : EIATTR_CBANK_PARAM_SIZE
	.align		4
.L_41:
        /*02bc*/ 	.byte	0x03, 0x19
        /*02be*/ 	.short	0x0470


	//----- nvinfo : EIATTR_PARAM_CBANK
	.align		4
        /*02c0*/ 	.byte	0x04, 0x0a
        /*02c2*/ 	.short	(.L_43 - .L_42)
	.align		4
.L_42:
        /*02c4*/ 	.word	index@(.nv.constant0._ZN7cutlass13device_kernelINS_4gemm6kernel13GemmUniversalIN4cute5tupleIJiiiiEEENS1_10collective13CollectiveMmaINS1_34MainloopSm90TmaGmmaWarpSpecializedILi5ENS5_IJNS4_1CILi2EEENSA_ILi1EEESC_EEENS1_35KernelTmaWarpSpecializedCooperativeEEENS5_IJNSA_ILi128EEENSA_ILi64EEESH_EEEaNS5_IJlSC_lEEEaSJ_NS4_8TiledMMAINS4_8MMA_AtomIJNS4_4SM904GMMA26MMA_64x64x32_S32S8S8_SS_TNEEEENS4_6LayoutISD_NS5_IJSC_NSA_ILi0EEESR_EEEEENS5_IJNS4_10UnderscoreESU_SU_EEEEENS4_13SM90_TMA_LOADENS4_14ComposedLayoutINS4_7SwizzleILi2ELi4ELi3EEENS4_18smem_ptr_flag_bitsILi8EEENSQ_INS5_IJNSA_ILi8EEESH_EEENS5_IJSH_SC_EEEEEEEvNS4_8identityENS4_23SM90_TMA_LOAD_MULTICASTES17_vS18_EENS_8epilogue10collective6detail29Sm90TmaWarpSpecializedAdapterINS1C_15DefaultEpilogueIaSJ_SJ_NS1B_6thread17LinearCombinationIaLi1EiiLNS1G_9ScaleType4KindE0ELNS_15FloatRoundStyleE2EaEENS1_15EpilogueDefaultEEEEEvvEEEEvNT_6ParamsE)
        /*02c8*/ 	.short	0x0210
        /*02ca*/ 	.short	0x0470


	//----- nvinfo : EIATTR_SW_WAR
	.align		4
.L_43:
        /*02cc*/ 	.byte	0x04, 0x36
        /*02ce*/ 	.short	(.L_45 - .L_44)
.L_44:
        /*02d0*/ 	.word	0x00000008
.L_45:


//--------------------- .nv.callgraph             --------------------------
	.section	.nv.callgraph,"",@"SHT_CUDA_CALLGRAPH"
	.align	4
	.sectionentsize	8
	.align		4
        /*0000*/ 	.word	0x00000000
	.align		4
        /*0004*/ 	.word	0xffffffff
	.align		4
        /*0008*/ 	.word	index@(_ZN7cutlass13device_kernelINS_4gemm6kernel13GemmUniversalIN4cute5tupleIJiiiiEEENS1_10collective13CollectiveMmaINS1_34MainloopSm90TmaGmmaWarpSpecializedILi5ENS5_IJNS4_1CILi2EEENSA_ILi1EEESC_EEENS1_35KernelTmaWarpSpecializedCooperativeEEENS5_IJNSA_ILi128EEENSA_ILi64EEESH_EEEaNS5_IJlSC_lEEEaSJ_NS4_8TiledMMAINS4_8MMA_AtomIJNS4_4SM904GMMA26MMA_64x64x32_S32S8S8_SS_TNEEEENS4_6LayoutISD_NS5_IJSC_NSA_ILi0EEESR_EEEEENS5_IJNS4_10UnderscoreESU_SU_EEEEENS4_13SM90_TMA_LOADENS4_14ComposedLayoutINS4_7SwizzleILi2ELi4ELi3EEENS4_18smem_ptr_flag_bitsILi8EEENSQ_INS5_IJNSA_ILi8EEESH_EEENS5_IJSH_SC_EEEEEEEvNS4_8identityENS4_23SM90_TMA_LOAD_MULTICASTES17_vS18_EENS_8epilogue10collective6detail29Sm90TmaWarpSpecializedAdapterINS1C_15DefaultEpilogueIaSJ_SJ_NS1B_6thread17LinearCombinationIaLi1EiiLNS1G_9ScaleType4KindE0ELNS_15FloatRoundStyleE2EaEENS1_15EpilogueDefaultEEEEEvvEEEEvNT_6ParamsE)
	.align		4
        /*000c*/ 	.word	index@(__assertfail)
	.align		4
        /*0010*/ 	.word	0x00000000
	.align		4
        /*0014*/ 	.word	0xfffffffe
	.align		4
        /*0018*/ 	.word	0x00000000
	.align		4
        /*001c*/ 	.word	0xfffffffd
	.align		4
        /*0020*/ 	.word	0x00000000
	.align		4
        /*0024*/ 	.word	0xfffffffc


//--------------------- .nv.constant4             --------------------------
	.section	.nv.constant4,"a",@progbits
	.align	8
	.align		8
.nv.constant4:
        /*0000*/ 	.dword	__assertfail
	.align		8
        /*0008*/ 	.dword	__unnamed_1
	.align		8
        /*0010*/ 	.dword	_ZN39_INTERNAL_9c67db83_4_k_cu_a5f4fa70_56564cuda3std3__45__cpo5beginE
	.align		8
        /*0018*/ 	.dword	_ZN39_INTERNAL_9c67db83_4_k_cu_a5f4fa70_56564cuda3std3__45__cpo3endE
	.align		8
        /*0020*/ 	.dword	_ZN39_INTERNAL_9c67db83_4_k_cu_a5f4fa70_56564cuda3std3__45__cpo6cbeginE
	.align		8
        /*0028*/ 	.dword	_ZN39_INTERNAL_9c67db83_4_k_cu_a5f4fa70_56564cuda3std3__45__cpo4cendE
	.align		8
        /*0030*/ 	.dword	_ZN39_INTERNAL_9c67db83_4_k_cu_a5f4fa70_56564cuda3std3__441_GLOBAL__N__9c67db83_4_k_cu_a5f4fa70_56566ignoreE
	.align		8
        /*0038*/ 	.dword	_ZN39_INTERNAL_9c67db83_4_k_cu_a5f4fa70_56564cuda3std3__419piecewise_constructE
	.align		8
        /*0040*/ 	.dword	_ZN39_INTERNAL_9c67db83_4_k_cu_a5f4fa70_56564cuda3std3__48in_placeE
	.align		8
        /*0048*/ 	.dword	_ZN39_INTERNAL_9c67db83_4_k_cu_a5f4fa70_56564cuda3std6ranges3__45__cpo4swapE
	.align		8
        /*0050*/ 	.dword	_ZN39_INTERNAL_9c67db83_4_k_cu_a5f4fa70_56564cuda3std6ranges3__45__cpo9iter_moveE
	.align		8
        /*0058*/ 	.dword	_ZN39_INTERNAL_9c67db83_4_k_cu_a5f4fa70_56564cute7productE
	.align		8
        /*0060*/ 	.dword	_ZN39_INTERNAL_9c67db83_4_k_cu_a5f4fa70_56564cute1_E
	.align		8
        /*0068*/ 	.dword	$str$22
	.align		8
        /*0070*/ 	.dword	$str$23


//--------------------- .text._ZN7cutlass13device_kernelINS_4gemm6kernel13GemmUniversalIN4cute5tupleIJiiiiEEENS1_10collective13CollectiveMmaINS1_34MainloopSm90TmaGmmaWarpSpecializedILi5ENS5_IJNS4_1CILi2EEENSA_ILi1EEESC_EEENS1_35KernelTmaWarpSpecializedCooperativeEEENS5_IJNSA_ILi128EEENSA_ILi64EEESH_EEEaNS5_IJlSC_lEEEaSJ_NS4_8TiledMMAINS4_8MMA_AtomIJNS4_4SM904GMMA26MMA_64x64x32_S32S8S8_SS_TNEEEENS4_6LayoutISD_NS5_IJSC_NSA_ILi0EEESR_EEEEENS5_IJNS4_10UnderscoreESU_SU_EEEEENS4_13SM90_TMA_LOADENS4_14ComposedLayoutINS4_7SwizzleILi2ELi4ELi3EEENS4_18smem_ptr_flag_bitsILi8EEENSQ_INS5_IJNSA_ILi8EEESH_EEENS5_IJSH_SC_EEEEEEEvNS4_8identityENS4_23SM90_TMA_LOAD_MULTICASTES17_vS18_EENS_8epilogue10collective6detail29Sm90TmaWarpSpecializedAdapterINS1C_15DefaultEpilogueIaSJ_SJ_NS1B_6thread17LinearCombinationIaLi1EiiLNS1G_9ScaleType4KindE0ELNS_15FloatRoundStyleE2EaEENS1_15EpilogueDefaultEEEEEvvEEEEvNT_6ParamsE --------------------------
	.section	.text._ZN7cutlass13device_kernelINS_4gemm6kernel13GemmUniversalIN4cute5tupleIJiiiiEEENS1_10collective13CollectiveMmaINS1_34MainloopSm90TmaGmmaWarpSpecializedILi5ENS5_IJNS4_1CILi2EEENSA_ILi1EEESC_EEENS1_35KernelTmaWarpSpecializedCooperativeEEENS5_IJNSA_ILi128EEENSA_ILi64EEESH_EEEaNS5_IJlSC_lEEEaSJ_NS4_8TiledMMAINS4_8MMA_AtomIJNS4_4SM904GMMA26MMA_64x64x32_S32S8S8_SS_TNEEEENS4_6LayoutISD_NS5_IJSC_NSA_ILi0EEESR_EEEEENS5_IJNS4_10UnderscoreESU_SU_EEEEENS4_13SM90_TMA_LOADENS4_14ComposedLayoutINS4_7SwizzleILi2ELi4ELi3EEENS4_18smem_ptr_flag_bitsILi8EEENSQ_INS5_IJNSA_ILi8EEESH_EEENS5_IJSH_SC_EEEEEEEvNS4_8identityENS4_23SM90_TMA_LOAD_MULTICASTES17_vS18_EENS_8epilogue10collective6detail29Sm90TmaWarpSpecializedAdapterINS1C_15DefaultEpilogueIaSJ_SJ_NS1B_6thread17LinearCombinationIaLi1EiiLNS1G_9ScaleType4KindE0ELNS_15FloatRoundStyleE2EaEENS1_15EpilogueDefaultEEEEEvvEEEEvNT_6ParamsE,"ax",@progbits
	.align	128
.text._ZN7cutlass13device_kernelINS_4gemm6kernel13GemmUniversalIN4cute5tupleIJiiiiEEENS1_10collective13CollectiveMmaINS1_34MainloopSm90TmaGmmaWarpSpecializedILi5ENS5_IJNS4_1CILi2EEENSA_ILi1EEESC_EEENS1_35KernelTmaWarpSpecializedCooperativeEEENS5_IJNSA_ILi128EEENSA_ILi64EEESH_EEEaNS5_IJlSC_lEEEaSJ_NS4_8TiledMMAINS4_8MMA_AtomIJNS4_4SM904GMMA26MMA_64x64x32_S32S8S8_SS_TNEEEENS4_6LayoutISD_NS5_IJSC_NSA_ILi0EEESR_EEEEENS5_IJNS4_10UnderscoreESU_SU_EEEEENS4_13SM90_TMA_LOADENS4_14ComposedLayoutINS4_7SwizzleILi2ELi4ELi3EEENS4_18smem_ptr_flag_bitsILi8EEENSQ_INS5_IJNSA_ILi8EEESH_EEENS5_IJSH_SC_EEEEEEEvNS4_8identityENS4_23SM90_TMA_LOAD_MULTICASTES17_vS18_EENS_8epilogue10collective6detail29Sm90TmaWarpSpecializedAdapterINS1C_15DefaultEpilogueIaSJ_SJ_NS1B_6thread17LinearCombinationIaLi1EiiLNS1G_9ScaleType4KindE0ELNS_15FloatRoundStyleE2EaEENS1_15EpilogueDefaultEEEEEvvEEEEvNT_6ParamsE:
        .type           _ZN7cutlass13device_kernelINS_4gemm6kernel13GemmUniversalIN4cute5tupleIJiiiiEEENS1_10collective13CollectiveMmaINS1_34MainloopSm90TmaGmmaWarpSpecializedILi5ENS5_IJNS4_1CILi2EEENSA_ILi1EEESC_EEENS1_35KernelTmaWarpSpecializedCooperativeEEENS5_IJNSA_ILi128EEENSA_ILi64EEESH_EEEaNS5_IJlSC_lEEEaSJ_NS4_8TiledMMAINS4_8MMA_AtomIJNS4_4SM904GMMA26MMA_64x64x32_S32S8S8_SS_TNEEEENS4_6LayoutISD_NS5_IJSC_NSA_ILi0EEESR_EEEEENS5_IJNS4_10UnderscoreESU_SU_EEEEENS4_13SM90_TMA_LOADENS4_14ComposedLayoutINS4_7SwizzleILi2ELi4ELi3EEENS4_18smem_ptr_flag_bitsILi8EEENSQ_INS5_IJNSA_ILi8EEESH_EEENS5_IJSH_SC_EEEEEEEvNS4_8identityENS4_23SM90_TMA_LOAD_MULTICASTES17_vS18_EENS_8epilogue10collective6detail29Sm90TmaWarpSpecializedAdapterINS1C_15DefaultEpilogueIaSJ_SJ_NS1B_6thread17LinearCombinationIaLi1EiiLNS1G_9ScaleType4KindE0ELNS_15FloatRoundStyleE2EaEENS1_15EpilogueDefaultEEEEEvvEEEEvNT_6ParamsE,@function
        .size           _ZN7cutlass13device_kernelINS_4gemm6kernel13GemmUniversalIN4cute5tupleIJiiiiEEENS1_10collective13CollectiveMmaINS1_34MainloopSm90TmaGmmaWarpSpecializedILi5ENS5_IJNS4_1CILi2EEENSA_ILi1EEESC_EEENS1_35KernelTmaWarpSpecializedCooperativeEEENS5_IJNSA_ILi128EEENSA_ILi64EEESH_EEEaNS5_IJlSC_lEEEaSJ_NS4_8TiledMMAINS4_8MMA_AtomIJNS4_4SM904GMMA26MMA_64x64x32_S32S8S8_SS_TNEEEENS4_6LayoutISD_NS5_IJSC_NSA_ILi0EEESR_EEEEENS5_IJNS4_10UnderscoreESU_SU_EEEEENS4_13SM90_TMA_LOADENS4_14ComposedLayoutINS4_7SwizzleILi2ELi4ELi3EEENS4_18smem_ptr_flag_bitsILi8EEENSQ_INS5_IJNSA_ILi8EEESH_EEENS5_IJSH_SC_EEEEEEEvNS4_8identityENS4_23SM90_TMA_LOAD_MULTICASTES17_vS18_EENS_8epilogue10collective6detail29Sm90TmaWarpSpecializedAdapterINS1C_15DefaultEpilogueIaSJ_SJ_NS1B_6thread17LinearCombinationIaLi1EiiLNS1G_9ScaleType4KindE0ELNS_15FloatRoundStyleE2EaEENS1_15EpilogueDefaultEEEEEvvEEEEvNT_6ParamsE,(.L_x_141 - _ZN7cutlass13device_kernelINS_4gemm6kernel13GemmUniversalIN4cute5tupleIJiiiiEEENS1_10collective13CollectiveMmaINS1_34MainloopSm90TmaGmmaWarpSpecializedILi5ENS5_IJNS4_1CILi2EEENSA_ILi1EEESC_EEENS1_35KernelTmaWarpSpecializedCooperativeEEENS5_IJNSA_ILi128EEENSA_ILi64EEESH_EEEaNS5_IJlSC_lEEEaSJ_NS4_8TiledMMAINS4_8MMA_AtomIJNS4_4SM904GMMA26MMA_64x64x32_S32S8S8_SS_TNEEEENS4_6LayoutISD_NS5_IJSC_NSA_ILi0EEESR_EEEEENS5_IJNS4_10UnderscoreESU_SU_EEEEENS4_13SM90_TMA_LOADENS4_14ComposedLayoutINS4_7SwizzleILi2ELi4ELi3EEENS4_18smem_ptr_flag_bitsILi8EEENSQ_INS5_IJNSA_ILi8EEESH_EEENS5_IJSH_SC_EEEEEEEvNS4_8identityENS4_23SM90_TMA_LOAD_MULTICASTES17_vS18_EENS_8epilogue10collective6detail29Sm90TmaWarpSpecializedAdapterINS1C_15DefaultEpilogueIaSJ_SJ_NS1B_6thread17LinearCombinationIaLi1EiiLNS1G_9ScaleType4KindE0ELNS_15FloatRoundStyleE2EaEENS1_15EpilogueDefaultEEEEEvvEEEEvNT_6ParamsE)
        .other          _ZN7cutlass13device_kernelINS_4gemm6kernel13GemmUniversalIN4cute5tupleIJiiiiEEENS1_10collective13CollectiveMmaINS1_34MainloopSm90TmaGmmaWarpSpecializedILi5ENS5_IJNS4_1CILi2EEENSA_ILi1EEESC_EEENS1_35KernelTmaWarpSpecializedCooperativeEEENS5_IJNSA_ILi128EEENSA_ILi64EEESH_EEEaNS5_IJlSC_lEEEaSJ_NS4_8TiledMMAINS4_8MMA_AtomIJNS4_4SM904GMMA26MMA_64x64x32_S32S8S8_SS_TNEEEENS4_6LayoutISD_NS5_IJSC_NSA_ILi0EEESR_EEEEENS5_IJNS4_10UnderscoreESU_SU_EEEEENS4_13SM90_TMA_LOADENS4_14ComposedLayoutINS4_7SwizzleILi2ELi4ELi3EEENS4_18smem_ptr_flag_bitsILi8EEENSQ_INS5_IJNSA_ILi8EEESH_EEENS5_IJSH_SC_EEEEEEEvNS4_8identityENS4_23SM90_TMA_LOAD_MULTICASTES17_vS18_EENS_8epilogue10collective6detail29Sm90TmaWarpSpecializedAdapterINS1C_15DefaultEpilogueIaSJ_SJ_NS1B_6thread17LinearCombinationIaLi1EiiLNS1G_9ScaleType4KindE0ELNS_15FloatRoundStyleE2EaEENS1_15EpilogueDefaultEEEEEvvEEEEvNT_6ParamsE,@"STO_CUDA_ENTRY STV_DEFAULT"
_ZN7cutlass13device_kernelINS_4gemm6kernel13GemmUniversalIN4cute5tupleIJiiiiEEENS1_10collective13CollectiveMmaINS1_34MainloopSm90TmaGmmaWarpSpecializedILi5ENS5_IJNS4_1CILi2EEENSA_ILi1EEESC_EEENS1_35KernelTmaWarpSpecializedCooperativeEEENS5_IJNSA_ILi128EEENSA_ILi64EEESH_EEEaNS5_IJlSC_lEEEaSJ_NS4_8TiledMMAINS4_8MMA_AtomIJNS4_4SM904GMMA26MMA_64x64x32_S32S8S8_SS_TNEEEENS4_6LayoutISD_NS5_IJSC_NSA_ILi0EEESR_EEEEENS5_IJNS4_10UnderscoreESU_SU_EEEEENS4_13SM90_TMA_LOADENS4_14ComposedLayoutINS4_7SwizzleILi2ELi4ELi3EEENS4_18smem_ptr_flag_bitsILi8EEENSQ_INS5_IJNSA_ILi8EEESH_EEENS5_IJSH_SC_EEEEEEEvNS4_8identityENS4_23SM90_TMA_LOAD_MULTICASTES17_vS18_EENS_8epilogue10collective6detail29Sm90TmaWarpSpecializedAdapterINS1C_15DefaultEpilogueIaSJ_SJ_NS1B_6thread17LinearCombinationIaLi1EiiLNS1G_9ScaleType4KindE0ELNS_15FloatRoundStyleE2EaEENS1_15EpilogueDefaultEEEEEvvEEEEvNT_6ParamsE:
[----:B------:R-:W0:Y:S01]  /*0000*/  LDC R1, c[0x0][0x28] ;  /* 0x00000a00ff017b82 */ /* 0x000e220000000800 */
[----:B------:R-:W1:Y:S01]  /*0010*/  S2R R18, SR_TID.X ;  /* 0x0000000000127919 */ /* 0x000e620000002100 */
[----:B------:R-:W-:Y:S01]  /*0020*/  ELECT P0, URZ, PT ;  /* 0x00000000003f782f */ /* 0x000fe20003800000 */
[----:B------:R-:W-:Y:S01]  /*0030*/  BSSY B0, `(.L_x_0) ;  /* 0x000000f000007945 */ /* 0x000fe20003800000 */
[--C-:B-1----:R-:W-:Y:S02]  /*0040*/  SHF.R.U32.HI R0, RZ, 0x5, R18.reuse ;  /* 0x00000005ff007819 */ /* 0x102fe40000011612 */
[----:B------:R-:W-:-:S03]  /*0050*/  SHF.R.U32.HI R3, RZ, 0x7, R18 ;  /* 0x00000007ff037819 */ /* 0x000fc60000011612 */
[----:B------:R-:W1:Y:S04]  /*0060*/  SHFL.IDX PT, R2, R0, RZ, 0x1f ;  /* 0x00001fff00027589 */ /* 0x000e6800000e0000 */
[----:B------:R2:W3:Y:S01]  /*0070*/  SHFL.IDX PT, R5, R3, RZ, 0x1f ;  /* 0x00001fff03057589 */ /* 0x0004e200000e0000 */
[----:B-1----:R-:W-:-:S13]  /*0080*/  ISETP.NE.OR P0, PT, R2, RZ, !P0 ;  /* 0x000000ff0200720c */ /* 0x002fda0004705670 */
[----:B0-23--:R-:W-:Y:S05]  /*0090*/  @P0 BRA `(.L_x_1) ;  /* 0x0000000000200947 */ /* 0x00dfea0003800000 */
[----:B------:R-:W-:Y:S02]  /*00a0*/  ULDC.64 UR4, c[0x0][0x198] ;  /* 0x0000660000047ab9 */ /* 0x000fe40000000a00 */
[----:B------:R-:W-:Y:S02]  /*00b0*/  UIADD3 UR6, UP0, UR4, 0xf0, URZ ;  /* 0x000000f004067890 */ /* 0x000fe4000ff1e03f */
[----:B------:R-:W-:Y:S02]  /*00c0*/  UIADD3 UR4, UP1, UR4, 0x1f0, URZ ;  /* 0x000001f004047890 */ /* 0x000fe4000ff3e03f */
[----:B------:R-:W-:Y:S02]  /*00d0*/  UIADD3.X UR7, URZ, UR5, URZ, UP0, !UPT ;  /* 0x000000053f077290 */ /* 0x000fe400087fe43f */
[----:B------:R-:W-:-:S07]  /*00e0*/  UIADD3.X UR5, URZ, UR5, URZ, UP1, !UPT ;  /* 0x000000053f057290 */ /* 0x000fce0008ffe43f */
[----:B------:R0:W-:Y:S02]  /*00f0*/  UTMACCTL.PF [UR6] ;  /* 0x00000000060079b9 */ /* 0x0001e40008040000 */
[----:B------:R0:W-:Y:S02]  /*0100*/  UTMACCTL.PF [UR4] ;  /* 0x00000000040079b9 */ /* 0x0001e40008040000 */
[----:B0-----:R-:W-:Y:S01]  /*0110*/  NOP ;  /* 0x0000000000007918 */ /* 0x001fe20000000000 */
.L_x_1:
[----:B------:R-:W-:Y:S05]  /*0120*/  BSYNC B0 ;  /* 0x0000000000007941 */ /* 0x000fea0003800000 */
.L_x_0:
[----:B------:R-:W0:Y:S02]  /*0130*/  SHFL.IDX PT, R3, R0, RZ, 0x1f ;  /* 0x00001fff00037589 */ /* 0x000e2400000e0000 */
[----:B0-----:R-:W-:-:S13]  /*0140*/  ISETP.NE.AND P0, PT, R3, RZ, PT ;  /* 0x000000ff0300720c */ /* 0x001fda0003f05270 */
[----:B------:R-:W-:Y:S05]  /*0150*/  @P0 BRA `(.L_x_2) ;  /* 0x0000000000600947 */ /* 0x000fea0003800000 */
[----:B------:R-:W0:Y:S01]  /*0160*/  S2UR UR8, SR_CgaCtaId ;  /* 0x00000000000879c3 */ /* 0x000e220000008800 */
[----:B------:R-:W-:Y:S01]  /*0170*/  UMOV UR4, 0x400 ;  /* 0x0000040000047882 */ /* 0x000fe20000000000 */
[----:B------:R-:W-:Y:S01]  /*0180*/  UMOV UR5, 0x1 ;  /* 0x0000000100057882 */ /* 0x000fe20000000000 */
[----:B------:R-:W-:Y:S01]  /*0190*/  UMOV UR6, 0x4 ;  /* 0x0000000400067882 */ /* 0x000fe20000000000 */
[----:B------:R-:W-:Y:S01]  /*01a0*/  ELECT P0, URZ, PT ;  /* 0x00000000003f782f */ /* 0x000fe20003800000 */
[----:B------:R-:W-:-:S04]  /*01b0*/  UIADD3 UR6, -UR6, 0x100000, URZ ;  /* 0x0010000006067890 */ /* 0x000fc8000fffe13f */
[----:B------:R-:W-:Y:S02]  /*01c0*/  USHF.L.U32 UR7, UR6, 0xb, URZ ;  /* 0x0000000b06077899 */ /* 0x000fe4000800063f */
[----:B------:R-:W-:Y:S02]  /*01d0*/  USHF.L.U32 UR6, UR6, 0x1, URZ ;  /* 0x0000000106067899 */ /* 0x000fe4000800063f */
[----:B0-----:R-:W-:Y:S02]  /*01e0*/  ULEA UR8, UR8, UR4, 0x18 ;  /* 0x0000000408087291 */ /* 0x001fe4000f8ec03f */
[----:B------:R-:W-:-:S04]  /*01f0*/  UIADD3 UR4, -UR5, 0x100000, URZ ;  /* 0x0010000005047890 */ /* 0x000fc8000fffe13f */
[----:B------:R-:W-:Y:S02]  /*0200*/  USHF.L.U32 UR5, UR4, 0xb, URZ ;  /* 0x0000000b04057899 */ /* 0x000fe4000800063f */
[----:B------:R-:W-:Y:S01]  /*0210*/  USHF.L.U32 UR4, UR4, 0x1, URZ ;  /* 0x0000000104047899 */ /* 0x000fe2000800063f */
[----:B------:R-:W0:Y:S11]  /*0220*/  FENCE.VIEW.ASYNC.S ;  /* 0x00000000000073c6 */ /* 0x000e360000000000 */
[----:B0-----:R0:W1:Y:S01]  /*0230*/  SYNCS.EXCH.64 URZ, [UR8], UR4 ;  /* 0x00000004083f75b2 */ /* 0x0010620008000100 */
[----:B------:R0:W2:Y:S01]  /*0240*/  SYNCS.EXCH.64 URZ, [UR8+0x28], UR6 ;  /* 0x00002806083f75b2 */ /* 0x0000a20008000100 */
[----:B------:R0:W3:Y:S01]  /*0250*/  SYNCS.EXCH.64 URZ, [UR8+0x8], UR4 ;  /* 0x00000804083f75b2 */ /* 0x0000e20008000100 */
[----:B------:R0:W4:Y:S01]  /*0260*/  SYNCS.EXCH.64 URZ, [UR8+0x30], UR6 ;  /* 0x00003006083f75b2 */ /* 0x0001220008000100 */
[----:B------:R0:W0:Y:S01]  /*0270*/  SYNCS.EXCH.64 URZ, [UR8+0x10], UR4 ;  /* 0x00001004083f75b2 */ /* 0x0000220008000100 */
[----:B------:R0:W0:Y:S01]  /*0280*/  SYNCS.EXCH.64 URZ, [UR8+0x38], UR6 ;  /* 0x00003806083f75b2 */ /* 0x0000220008000100 */
[----:B------:R0:W0:Y:S01]  /*0290*/  SYNCS.EXCH.64 URZ, [UR8+0x18], UR4 ;  /* 0x00001804083f75b2 */ /* 0x0000220008000100 */
[----:B------:R0:W0:Y:S01]  /*02a0*/  SYNCS.EXCH.64 URZ, [UR8+0x40], UR6 ;  /* 0x00004006083f75b2 */ /* 0x0000220008000100 */
[----:B------:R0:W0:Y:S01]  /*02b0*/  SYNCS.EXCH.64 URZ, [UR8+0x20], UR4 ;  /* 0x00002004083f75b2 */ /* 0x0000220008000100 */
[----:B------:R0:W0:Y:S01]  /*02c0*/  SYNCS.EXCH.64 URZ, [UR8+0x48], UR6 ;  /* 0x00004806083f75b2 */ /* 0x0000220008000100 */
[----:B------:R-:W-:Y:S01]  /*02d0*/  NOP ;  /* 0x0000000000007918 */ /* 0x000fe20000000000 */
.L_x_2:
[----:B------:R-:W-:Y:S01]  /*02e0*/  SHF.R.S32.HI R7, RZ, 0x1f, R18 ;  /* 0x0000001fff077819 */ /* 0x000fe20000011412 */
[----:B------:R-:W5:Y:S01]  /*02f0*/  SHFL.IDX PT, R0, R0, RZ, 0x1f ;  /* 0x00001fff00007589 */ /* 0x000f6200000e0000 */
[----:B0-----:R-:W0:Y:S01]  /*0300*/  S2UR UR8, SR_CTAID.X ;  /* 0x00000000000879c3 */ /* 0x001e220000002500 */
[----:B------:R-:W-:Y:S02]  /*0310*/  ELECT P0, URZ, PT ;  /* 0x00000000003f782f */ /* 0x000fe40003800000 */
[----:B------:R-:W-:Y:S01]  /*0320*/  LEA.HI R7, R7, R18, RZ, 0x7 ;  /* 0x0000001207077211 */ /* 0x000fe200078f38ff */
[----:B------:R-:W1:Y:S01]  /*0330*/  S2R R4, SR_CTAID.Y ;  /* 0x0000000000047919 */ /* 0x000e620000002600 */
[----:B------:R-:W-:Y:S01]  /*0340*/  SHF.R.S32.HI R8, RZ, 0x1f, R3 ;  /* 0x0000001fff087819 */ /* 0x000fe20000011403 */
[----:B------:R-:W-:Y:S01]  /*0350*/  ULDC UR4, c[0x0][0x150] ;  /* 0x0000540000047ab9 */ /* 0x000fe20000000800 */
[----:B------:R-:W-:Y:S01]  /*0360*/  LOP3.LUT R7, R7, 0xffffff80, RZ, 0xc0, !PT ;  /* 0xffffff8007077812 */ /* 0x000fe200078ec0ff */
[----:B------:R-:W-:Y:S01]  /*0370*/  NOP ;  /* 0x0000000000007918 */ /* 0x000fe20000000000 */
[----:B------:R-:W-:Y:S01]  /*0380*/  LEA.HI R8, R8, R3, RZ, 0x2 ;  /* 0x0000000308087211 */ /* 0x000fe200078f10ff */
[----:B------:R-:W2:Y:S01]  /*0390*/  LDC R10, c[0x0][0x144] ;  /* 0x00005100ff0a7b82 */ /* 0x000ea20000000800 */
[----:B------:R-:W-:Y:S01]  /*03a0*/  NOP ;  /* 0x0000000000007918 */ /* 0x000fe20000000000 */
[----:B------:R-:W-:Y:S01]  /*03b0*/  IMAD.IADD R6, R18, 0x1, -R7 ;  /* 0x0000000112067824 */ /* 0x000fe200078e0a07 */
[----:B------:R-:W-:Y:S01]  /*03c0*/  LOP3.LUT R8, R8, 0x3ffffffc, RZ, 0xc0, !PT ;  /* 0x3ffffffc08087812 */ /* 0x000fe200078ec0ff */
[----:B------:R-:W-:Y:S01]  /*03d0*/  IMAD.MOV.U32 R23, RZ, RZ, 0x1 ;  /* 0x00000001ff177424 */ /* 0x000fe200078e00ff */
[----:B------:R-:W-:-:S02]  /*03e0*/  ISETP.NE.AND P3, PT, R5, RZ, PT ;  /* 0x000000ff0500720c */ /* 0x000fc40003f65270 */
[----:B------:R-:W-:Y:S01]  /*03f0*/  SHF.R.S32.HI R7, RZ, 0x1f, R6 ;  /* 0x0000001fff077819 */ /* 0x000fe20000011406 */
[----:B------:R-:W-:Y:S01]  /*0400*/  IMAD.IADD R8, R3, 0x1, -R8 ;  /* 0x0000000103087824 */ /* 0x000fe200078e0a08 */
[----:B------:R-:W3:Y:S02]  /*0410*/  LDC R13, c[0x0][0x140] ;  /* 0x00005000ff0d7b82 */ /* 0x000ee40000000800 */
[----:B------:R-:W-:Y:S02]  /*0420*/  LEA.HI R7, R7, R6, RZ, 0x3 ;  /* 0x0000000607077211 */ /* 0x000fe400078f18ff */
[----:B-----5:R-:W-:Y:S02]  /*0430*/  ISETP.NE.OR P0, PT, R0, RZ, !P0 ;  /* 0x000000ff0000720c */ /* 0x020fe40004705670 */
[--C-:B------:R-:W-:Y:S02]  /*0440*/  SHF.R.S32.HI R0, RZ, 0x3, R7.reuse ;  /* 0x00000003ff007819 */ /* 0x100fe40000011407 */
[----:B------:R-:W-:-:S02]  /*0450*/  SHF.R.S32.HI R7, RZ, 0x1f, R7 ;  /* 0x0000001fff077819 */ /* 0x000fc40000011407 */
[----:B0-----:R-:W-:Y:S02]  /*0460*/  I2FP.F32.U32 R9, UR8 ;  /* 0x0000000800097c45 */ /* 0x001fe40008201000 */
[----:B------:R-:W-:-:S03]  /*0470*/  LEA.HI R7, R7, R0, RZ, 0x2 ;  /* 0x0000000007077211 */ /* 0x000fc600078f10ff */
[----:B------:R-:W-:Y:S01]  /*0480*/  FMUL R9, R9, UR4 ;  /* 0x0000000409097c20 */ /* 0x000fe20008400000 */
[----:B------:R-:W-:Y:S01]  /*0490*/  LOP3.LUT R7, R7, 0xfffffffc, RZ, 0xc0, !PT ;  /* 0xfffffffc07077812 */ /* 0x000fe200078ec0ff */
[----:B------:R-:W-:Y:S01]  /*04a0*/  VOTEU.ALL UP0, P0 ;  /* 0x00000000003f7886 */ /* 0x000fe20000000000 */
[----:B-1----:R-:W-:Y:S01]  /*04b0*/  I2FP.F32.U32 R3, R4 ;  /* 0x0000000400037245 */ /* 0x002fe20000201000 */
[----:B------:R-:W-:Y:S01]  /*04c0*/  ULDC UR4, c[0x0][0x154] ;  /* 0x0000550000047ab9 */ /* 0x000fe20000000800 */
[----:B------:R-:W-:Y:S01]  /*04d0*/  VOTEU.ALL UP1, P0 ;  /* 0x00000000003f7886 */ /* 0x000fe20000020000 */
[----:B------:R-:W0:Y:S01]  /*04e0*/  F2I.U32.TRUNC.NTZ R9, R9 ;  /* 0x0000000900097305 */ /* 0x000e22000020f000 */
[----:B------:R-:W-:Y:S01]  /*04f0*/  IMAD.IADD R7, R0, 0x1, -R7 ;  /* 0x0000000100077824 */ /* 0x000fe200078e0a07 */
[----:B------:R-:W1:Y:S01]  /*0500*/  @!UP0 S2UR UR7, SR_CgaCtaId ;  /* 0x00000000000789c3 */ /* 0x000e620000008800 */
[----:B------:R-:W-:Y:S01]  /*0510*/  FMUL R12, R3, UR4 ;  /* 0x00000004030c7c20 */ /* 0x000fe20008400000 */
[----:B------:R-:W-:Y:S01]  /*0520*/  UMOV UR4, 0x20 ;  /* 0x0000002000047882 */ /* 0x000fe20000000000 */
[----:B------:R-:W-:Y:S01]  /*0530*/  IMAD R8, R8, 0x4, R7 ;  /* 0x0000000408087824 */ /* 0x000fe200078e0207 */
[----:B------:R-:W-:Y:S01]  /*0540*/  @!UP0 UMOV UR6, 0x400 ;  /* 0x0000040000068882 */ /* 0x000fe20000000000 */
[----:B------:R-:W-:-:S04]  /*0550*/  @!UP0 UIADD3 UR4, -UR4, 0x100000, URZ ;  /* 0x0010000004048890 */ /* 0x000fc8000fffe13f */
[----:B------:R-:W-:Y:S02]  /*0560*/  @!UP0 USHF.L.U32 UR5, UR4, 0xb, URZ ;  /* 0x0000000b04058899 */ /* 0x000fe4000800063f */
[----:B------:R-:W-:Y:S01]  /*0570*/  @!UP0 USHF.L.U32 UR4, UR4, 0x1, URZ ;  /* 0x0000000104048899 */ /* 0x000fe2000800063f */
[----:B---3--:R-:W-:Y:S01]  /*0580*/  ISETP.EQ.U32.AND P2, PT, R13, 0x1, PT ;  /* 0x000000010d00780c */ /* 0x008fe20003f42070 */
[----:B------:R-:W3:Y:S01]  /*0590*/  F2I.U32.TRUNC.NTZ R12, R12 ;  /* 0x0000000c000c7305 */ /* 0x000ee2000020f000 */
[----:B------:R-:W-:Y:S01]  /*05a0*/  LEA.HI R0, R8, R8, RZ, 0x1 ;  /* 0x0000000808007211 */ /* 0x000fe200078f08ff */
[----:B------:R-:W5:Y:S03]  /*05b0*/  LDC R7, c[0x0][0x148] ;  /* 0x00005200ff077b82 */ /* 0x000f660000000800 */
[----:B------:R-:W-:Y:S01]  /*05c0*/  LOP3.LUT R11, R0, 0xfffffffe, RZ, 0xc0, !PT ;  /* 0xfffffffe000b7812 */ /* 0x000fe200078ec0ff */
[----:B0-----:R-:W-:Y:S01]  /*05d0*/  IMAD.MOV R15, RZ, RZ, -R9 ;  /* 0x000000ffff0f7224 */ /* 0x001fe200078e0a09 */
[----:B------:R-:W-:-:S03]  /*05e0*/  SHF.R.S32.HI R9, RZ, 0x1f, R2 ;  /* 0x0000001fff097819 */ /* 0x000fc60000011402 */
[----:B--2---:R-:W-:Y:S01]  /*05f0*/  IMAD R3, R10, R15, UR8 ;  /* 0x000000080a037e24 */ /* 0x004fe2000f8e020f */
[----:B------:R-:W-:Y:S01]  /*0600*/  LEA.HI R9, R9, R2, RZ, 0x2 ;  /* 0x0000000209097211 */ /* 0x000fe200078f10ff */
[C---:B------:R-:W-:Y:S02]  /*0610*/  IMAD.IADD R0, R8.reuse, 0x1, -R11 ;  /* 0x0000000108007824 */ /* 0x040fe400078e0a0b */
[----:B------:R-:W-:Y:S01]  /*0620*/  IMAD.SHL.U32 R11, R8, 0x4, RZ ;  /* 0x00000004080b7824 */ /* 0x000fe200078e00ff */
[----:B------:R-:W-:Y:S01]  /*0630*/  LOP3.LUT R9, R9, 0xfffffffc, RZ, 0xc0, !PT ;  /* 0xfffffffc09097812 */ /* 0x000fe200078ec0ff */
[----:B---3--:R-:W-:Y:S01]  /*0640*/  IMAD.MOV R24, RZ, RZ, -R12 ;  /* 0x000000ffff187224 */ /* 0x008fe200078e0a0c */
[----:B------:R-:W-:Y:S01]  /*0650*/  ISETP.NE.AND P4, PT, R0, R3, PT ;  /* 0x000000030000720c */ /* 0x000fe20003f85270 */
[----:B-1----:R-:W-:Y:S01]  /*0660*/  @!UP0 ULEA UR6, UR7, UR6, 0x18 ;  /* 0x0000000607068291 */ /* 0x002fe2000f8ec03f */
[----:B------:R-:W-:Y:S01]  /*0670*/  LOP3.LUT R22, R8, 0xc, R11, 0x78, !PT ;  /* 0x0000000c08167812 */ /* 0x000fe200078e780b */
[----:B------:R-:W-:Y:S01]  /*0680*/  IMAD.IADD R0, R2, 0x1, -R9 ;  /* 0x0000000102007824 */ /* 0x000fe200078e0a09 */
[----:B------:R-:W-:Y:S01]  /*0690*/  VOTEU.ALL UP0, P0 ;  /* 0x00000000003f7886 */ /* 0x000fe20000000000 */
[----:B------:R-:W-:Y:S01]  /*06a0*/  LOP3.LUT P0, RZ, R6, 0x7, RZ, 0xc0, !PT ;  /* 0x0000000706ff7812 */ /* 0x000fe2000780c0ff */
[----:B------:R-:W-:-:S02]  /*06b0*/  VIADD R6, R5, 0xffffffff ;  /* 0xffffffff05067836 */ /* 0x000fc40000000000 */
[----:B------:R-:W-:Y:S01]  /*06c0*/  ISETP.NE.AND P1, PT, R0, 0x3, PT ;  /* 0x000000030000780c */ /* 0x000fe20003f25270 */
[----:B-----5:R-:W-:Y:S01]  /*06d0*/  IMAD R9, R7, R24, R4 ;  /* 0x0000001807097224 */ /* 0x020fe200078e0204 */
[----:B------:R-:W-:Y:S02]  /*06e0*/  ISETP.LT.U32.AND P0, PT, R22, 0x2, !P0 ;  /* 0x000000021600780c */ /* 0x000fe40004701070 */
[----:B------:R-:W-:Y:S01]  /*06f0*/  ISETP.EQ.OR P1, PT, R0, RZ, !P1 ;  /* 0x000000ff0000720c */ /* 0x000fe20004f22670 */
[----:B------:R-:W0:Y:S02]  /*0700*/  FENCE.VIEW.ASYNC.S ;  /* 0x00000000000073c6 */ /* 0x000e240000000000 */
[----:B0-----:R0:W1:Y:S01]  /*0710*/  @!UP0 SYNCS.EXCH.64 URZ, [UR6+0x60], UR4 ;  /* 0x00006004063f85b2 */ /* 0x0010620008000100 */
[----:B------:R-:W-:Y:S02]  /*0720*/  @P4 LEA.HI R2, R22, R22, RZ, 0x1 ;  /* 0x0000001616024211 */ /* 0x000fe400078f08ff */
[----:B------:R-:W-:-:S02]  /*0730*/  ISETP.EQ.AND P1, PT, R5, RZ, P1 ;  /* 0x000000ff0500720c */ /* 0x000fc40000f22270 */
[----:B------:R-:W-:Y:S02]  /*0740*/  @P4 SHF.R.S32.HI R2, RZ, 0x1, R2 ;  /* 0x00000001ff024819 */ /* 0x000fe40000011402 */
[----:B------:R-:W-:Y:S02]  /*0750*/  ISETP.GE.U32.AND P6, PT, R6, 0x2, PT ;  /* 0x000000020600780c */ /* 0x000fe40003fc6070 */
[----:B------:R-:W-:Y:S02]  /*0760*/  @P4 ISETP.NE.AND P5, PT, R2, R9, PT ;  /* 0x000000090200420c */ /* 0x000fe40003fa5270 */
[----:B------:R-:W-:Y:S02]  /*0770*/  SEL R2, RZ, 0x1, !P0 ;  /* 0x00000001ff027807 */ /* 0x000fe40004000000 */
[----:B------:R-:W-:Y:S02]  /*0780*/  @P4 SEL R23, RZ, 0x1, P5 ;  /* 0x00000001ff174807 */ /* 0x000fe40002800000 */
[----:B------:R-:W-:Y:S01]  /*0790*/  SEL R19, RZ, 0x1, !P1 ;  /* 0x00000001ff137807 */ /* 0x000fe20004800000 */
[----:B------:R0:W2:Y:S01]  /*07a0*/  @!UP1 SYNCS.EXCH.64 URZ, [UR6+0x68], UR4 ;  /* 0x00006804063f95b2 */ /* 0x0000a20008000100 */
[----:B------:R-:W-:Y:S01]  /*07b0*/  LOP3.LUT R23, R23, R2, RZ, 0xc0, !PT ;  /* 0x0000000217177212 */ /* 0x000fe200078ec0ff */
[----:B------:R-:W-:Y:S01]  /*07c0*/  NOP ;  /* 0x0000000000007918 */ /* 0x000fe20000000000 */
[----:B------:R-:W-:Y:S01]  /*07d0*/  SEL R19, R19, 0x2, P6 ;  /* 0x0000000213137807 */ /* 0x000fe20003000000 */
[----:B------:R-:W-:Y:S06]  /*07e0*/  @!P2 BRA `(.L_x_3) ;  /* 0x000000000008a947 */ /* 0x000fec0003800000 */
[----:B-12-4-:R-:W-:Y:S01]  /*07f0*/  UCGABAR_ARV ;  /* 0x00000000000079c7 */ /* 0x016fe20008000000 */
[----:B------:R-:W-:Y:S05]  /*0800*/  BRA `(.L_x_4) ;  /* 0x0000000000047947 */ /* 0x000fea0003800000 */
.L_x_3:
[----:B-12-4-:R-:W-:Y:S01]  /*0810*/  NOP ;  /* 0x0000000000007918 */ /* 0x016fe20000000000 */
.L_x_4:
[----:B------:R-:W1:Y:S01]  /*0820*/  LDC R2, c[0x0][0x65c] ;  /* 0x00019700ff027b82 */ /* 0x000e620000000800 */
[----:B------:R-:W-:Y:S02]  /*0830*/  IMAD.U32 R8, RZ, RZ, UR8 ;  /* 0x00000008ff087e24 */ /* 0x000fe4000f8e00ff */
[----:B------:R-:W-:Y:S01]  /*0840*/  IMAD.MOV.U32 R9, RZ, RZ, RZ ;  /* 0x000000ffff097224 */ /* 0x000fe200078e00ff */
[----:B-1----:R-:W-:-:S04]  /*0850*/  ISETP.NE.AND P1, PT, R2, 0x1, PT ;  /* 0x000000010200780c */ /* 0x002fc80003f25270 */
[----:B------:R-:W-:-:S09]  /*0860*/  P2R R5, PR, RZ, 0x2 ;  /* 0x00000002ff057803 */ /* 0x000fd20000000000 */
[----:B------:R-:W1:Y:S01]  /*0870*/  @P1 LDC R17, c[0x0][0x10] ;  /* 0x00000400ff111b82 */ /* 0x000e620000000800 */
[----:B------:R-:W-:Y:S02]  /*0880*/  @P1 IMAD.MOV.U32 R5, RZ, RZ, RZ ;  /* 0x000000ffff051224 */ /* 0x000fe400078e00ff */
[----:B------:R-:W-:-:S05]  /*0890*/  @P1 IMAD.MOV.U32 R13, RZ, RZ, RZ ;  /* 0x000000ffff0d1224 */ /* 0x000fca00078e00ff */
[----:B------:R-:W2:Y:S01]  /*08a0*/  @!P1 LDC R11, c[0x0][0xc] ;  /* 0x00000300ff0b9b82 */ /* 0x000ea20000000800 */
[----:B-1----:R-:W-:-:S04]  /*08b0*/  @P1 IMAD.WIDE.U32 R16, R17, UR8, R4 ;  /* 0x0000000811101c25 */ /* 0x002fc8000f8e0004 */
[----:B------:R-:W-:Y:S02]  /*08c0*/  @P1 IMAD.IADD R17, R17, 0x1, R13 ;  /* 0x0000000111111824 */ /* 0x000fe400078e020d */
[----:B--2---:R-:W-:-:S04]  /*08d0*/  @!P1 IMAD.WIDE.U32 R8, R4, R11, R8 ;  /* 0x0000000b04089225 */ /* 0x004fc800078e0008 */
[----:B------:R-:W-:Y:S02]  /*08e0*/  @!P1 IMAD.MOV.U32 R16, RZ, RZ, R8 ;  /* 0x000000ffff109224 */ /* 0x000fe400078e0008 */
[----:B------:R-:W-:Y:S01]  /*08f0*/  @!P1 IMAD.MOV.U32 R17, RZ, RZ, R9 ;  /* 0x000000ffff119224 */ /* 0x000fe200078e0009 */
[----:B------:R-:W-:Y:S06]  /*0900*/  @!P2 BRA `(.L_x_5) ;  /* 0x00000000000ca947 */ /* 0x000fec0003800000 */
[----:B------:R-:W-:Y:S01]  /*0910*/  UCGABAR_WAIT ;  /* 0x0000000000007dc7 */ /* 0x000fe20008000000 */
[----:B------:R-:W-:Y:S01]  /*0920*/  CCTL.IVALL ;  /* 0x00000000ff00798f */ /* 0x000fe20002000000 */
[----:B------:R-:W-:Y:S05]  /*0930*/  BRA `(.L_x_6) ;  /* 0x0000000000047947 */ /* 0x000fea0003800000 */
.L_x_5:
[----:B------:R-:W-:Y:S06]  /*0940*/  BAR.SYNC.DEFER_BLOCKING 0x0 ;  /* 0x0000000000007b1d */ /* 0x000fec0000010000 */
.L_x_6:
[----:B------:R-:W-:Y:S05]  /*0950*/  @!P3 BRA `(.L_x_7) ;  /* 0x000000380004b947 */ /* 0x000fea0003800000 */
[----:B------:R-:W-:-:S13]  /*0960*/  ISETP.GT.U32.AND P0, PT, R6, 0x1, PT ;  /* 0x000000010600780c */ /* 0x000fda0003f04070 */
[----:B0-----:R-:W-:Y:S05]  /*0970*/  @P0 EXIT ;  /* 0x000000000000094d */ /* 0x001fea0003800000 */
[----:B------:R-:W-:Y:S01]  /*0980*/  ULDC.64 UR4, c[0x0][0x650] ;  /* 0x0001940000047ab9 */ /* 0x000fe20000000a00 */
[----:B------:R-:W-:Y:S01]  /*0990*/  PRMT R0, RZ, 0x7610, R0 ;  /* 0x00007610ff007816 */ /* 0x000fe20000000000 */
[----:B------:R-:W-:Y:S01]  /*09a0*/  IMAD.MOV.U32 R59, RZ, RZ, -0x1 ;  /* 0xffffffffff3b7424 */ /* 0x000fe200078e00ff */
[----:B------:R-:W-:Y:S01]  /*09b0*/  ISETP.GE.U32.AND P0, PT, R16, UR4, PT ;  /* 0x0000000410007c0c */ /* 0x000fe2000bf06070 */
[----:B------:R-:W-:Y:S02]  /*09c0*/  IMAD.MOV.U32 R60, RZ, RZ, -0x1 ;  /* 0xffffffffff3c7424 */ /* 0x000fe400078e00ff */
[----:B------:R-:W-:Y:S01]  /*09d0*/  IMAD.MOV.U32 R61, RZ, RZ, -0x1 ;  /* 0xffffffffff3d7424 */ /* 0x000fe200078e00ff */
[----:B------:R-:W-:-:S13]  /*09e0*/  ISETP.GE.U32.AND.EX P0, PT, R17, UR5, PT, P0 ;  /* 0x0000000511007c0c */ /* 0x000fda000bf06100 */
[----:B------:R-:W-:Y:S05]  /*09f0*/  @P0 BRA `(.L_x_8) ;  /* 0x0000000400280947 */ /* 0x000fea0003800000 */
[----:B------:R-:W0:Y:S01]  /*0a00*/  LDC.64 R20, c[0x0][0x628] ;  /* 0x00018a00ff147b82 */ /* 0x000e220000000a00 */
[----:B------:R-:W-:Y:S02]  /*0a10*/  IMAD.MOV.U32 R8, RZ, RZ, R16 ;  /* 0x000000ffff087224 */ /* 0x000fe400078e0010 */
[----:B------:R-:W-:-:S05]  /*0a20*/  IMAD.MOV.U32 R9, RZ, RZ, R17 ;  /* 0x000000ffff097224 */ /* 0x000fca00078e0011 */
[----:B------:R-:W1:Y:S08]  /*0a30*/  LDC R0, c[0x0][0x630] ;  /* 0x00018c00ff007b82 */ /* 0x000e700000000800 */
[----:B------:R-:W2:Y:S01]  /*0a40*/  LDC.64 R26, c[0x0][0x620] ;  /* 0x00018800ff1a7b82 */ /* 0x000ea20000000a00 */
[----:B0-----:R-:W-:-:S04]  /*0a50*/  ISETP.NE.U32.AND P0, PT, R20, RZ, PT ;  /* 0x000000ff1400720c */ /* 0x001fc80003f05070 */
[----:B------:R-:W-:-:S13]  /*0a60*/  ISETP.NE.AND.EX P0, PT, R21, RZ, PT, P0 ;  /* 0x000000ff1500720c */ /* 0x000fda0003f05300 */
[----:B-12---:R-:W-:Y:S05]  /*0a70*/  @!P0 BRA `(.L_x_9) ;  /* 0x0000000000288947 */ /* 0x006fea0003800000 */
[----:B------:R-:W0:Y:S02]  /*0a80*/  LDC R13, c[0x0][0x634] ;  /* 0x00018d00ff0d7b82 */ /* 0x000e240000000800 */
[----:B0-----:R-:W-:-:S05]  /*0a90*/  IADD3 R13, P0, R16, R13, RZ ;  /* 0x0000000d100d7210 */ /* 0x001fca0007f1e0ff */
[----:B------:R-:W-:-:S04]  /*0aa0*/  IMAD.X R15, RZ, RZ, R17, P0 ;  /* 0x000000ffff0f7224 */ /* 0x000fc800000e0611 */
[----:B------:R-:W-:-:S04]  /*0ab0*/  IMAD.WIDE.U32 R8, R15, R20, RZ ;  /* 0x000000140f087225 */ /* 0x000fc800078e00ff */
[----:B------:R-:W-:-:S04]  /*0ac0*/  IMAD.WIDE.U32 R10, P0, R13, R21, R8 ;  /* 0x000000150d0a7225 */ /* 0x000fc80007800008 */
[----:B------:R-:W-:-:S04]  /*0ad0*/  IMAD.WIDE.U32 R8, R13, R20, RZ ;  /* 0x000000140d087225 */ /* 0x000fc800078e00ff */
[----:B------:R-:W-:Y:S01]  /*0ae0*/  IMAD.X R13, RZ, RZ, RZ, P0 ;  /* 0x000000ffff0d7224 */ /* 0x000fe200000e06ff */
[----:B------:R-:W-:Y:S01]  /*0af0*/  IADD3 RZ, P0, R9, R10, RZ ;  /* 0x0000000a09ff7210 */ /* 0x000fe20007f1e0ff */
[----:B------:R-:W-:-:S04]  /*0b00*/  IMAD.MOV.U32 R12, RZ, RZ, R11 ;  /* 0x000000ffff0c7224 */ /* 0x000fc800078e000b */
[----:B------:R-:W-:-:S08]  /*0b10*/  IMAD.WIDE.U32.X R8, R15, R21, R12, P0 ;  /* 0x000000150f087225 */ /* 0x000fd000000e040c */
.L_x_9:
[----:B------:R-:W0:Y:S01]  /*0b20*/  LDC.64 R20, c[0x0][0x640] ;  /* 0x00019000ff147b82 */ /* 0x000e220000000a00 */
[--C-:B------:R-:W-:Y:S01]  /*0b30*/  SHF.R.U64 R61, R8, R0, R9.reuse ;  /* 0x00000000083d7219 */ /* 0x100fe20000001209 */
[----:B------:R-:W-:Y:S01]  /*0b40*/  IMAD R28, R7, R24, R4 ;  /* 0x00000018071c7224 */ /* 0x000fe200078e0204 */
[----:B------:R-:W-:Y:S01]  /*0b50*/  SHF.R.U32.HI R0, RZ, R0, R9 ;  /* 0x00000000ff007219 */ /* 0x000fe20000011609 */
[----:B------:R-:W-:Y:S01]  /*0b60*/  IMAD.MOV.U32 R25, RZ, RZ, 0x1 ;  /* 0x00000001ff197424 */ /* 0x000fe200078e00ff */
[----:B------:R-:W-:-:S03]  /*0b70*/  IADD3 R5, P0, RZ, -R61, RZ ;  /* 0x8000003dff057210 */ /* 0x000fc60007f1e0ff */
[----:B------:R-:W1:Y:S02]  /*0b80*/  LDC R6, c[0x0][0x618] ;  /* 0x00018600ff067b82 */ /* 0x000e640000000800 */
[----:B------:R-:W-:-:S04]  /*0b90*/  IMAD.X R9, RZ, RZ, ~R0, P0 ;  /* 0x000000ffff097224 */ /* 0x000fc800000e0e00 */
[-C--:B------:R-:W-:Y:S02]  /*0ba0*/  IMAD R0, R9, R26.reuse, RZ ;  /* 0x0000001a09007224 */ /* 0x080fe400078e02ff */
[----:B------:R-:W2:Y:S01]  /*0bb0*/  LDC R11, c[0x0][0x608] ;  /* 0x00018200ff0b7b82 */ /* 0x000ea20000000800 */
[----:B------:R-:W-:-:S04]  /*0bc0*/  IMAD.WIDE.U32 R8, R5, R26, R16 ;  /* 0x0000001a05087225 */ /* 0x000fc800078e0010 */
[----:B------:R-:W-:-:S03]  /*0bd0*/  IMAD R5, R5, R27, R0 ;  /* 0x0000001b05057224 */ /* 0x000fc600078e0200 */
[----:B------:R-:W3:Y:S01]  /*0be0*/  LDC R12, c[0x0][0x658] ;  /* 0x00019600ff0c7b82 */ /* 0x000ee20000000800 */
[----:B0-----:R-:W-:Y:S01]  /*0bf0*/  ISETP.NE.U32.AND P0, PT, R20, RZ, PT ;  /* 0x000000ff1400720c */ /* 0x001fe20003f05070 */
[----:B------:R-:W-:Y:S02]  /*0c00*/  IMAD.IADD R5, R9, 0x1, R5 ;  /* 0x0000000109057824 */ /* 0x000fe400078e0205 */
[----:B------:R-:W-:Y:S01]  /*0c10*/  IMAD.MOV.U32 R9, RZ, RZ, -0x1 ;  /* 0xffffffffff097424 */ /* 0x000fe200078e00ff */
[----:B------:R-:W-:-:S03]  /*0c20*/  ISETP.NE.AND.EX P0, PT, R21, RZ, PT, P0 ;  /* 0x000000ff1500720c */ /* 0x000fc60003f05300 */
[----:B------:R-:W0:Y:S01]  /*0c30*/  LDC R15, c[0x0][0x600] ;  /* 0x00018000ff0f7b82 */ /* 0x000e220000000800 */
[-CC-:B-1----:R-:W-:Y:S02]  /*0c40*/  SHF.R.U64 R13, R8, R6.reuse, R5.reuse ;  /* 0x00000006080d7219 */ /* 0x182fe40000001205 */
[----:B------:R-:W-:-:S05]  /*0c50*/  SHF.R.U32.HI R0, RZ, R6, R5 ;  /* 0x00000006ff007219 */ /* 0x000fca0000011605 */
[----:B------:R-:W1:Y:S01]  /*0c60*/  LDC R14, c[0x0][0x648] ;  /* 0x00019200ff0e7b82 */ /* 0x000e620000000800 */
[-CC-:B--2---:R-:W-:Y:S02]  /*0c70*/  SHF.R.U64 R29, R13, R11.reuse, R0.reuse ;  /* 0x0000000b0d1d7219 */ /* 0x184fe40000001200 */
[----:B------:R-:W-:-:S05]  /*0c80*/  SHF.R.U32.HI R5, RZ, R11, R0 ;  /* 0x0000000bff057219 */ /* 0x000fca0000011600 */
[----:B------:R-:W2:Y:S01]  /*0c90*/  LDC R26, c[0x0][0x638] ;  /* 0x00018e00ff1a7b82 */ /* 0x000ea20000000800 */
[-CC-:B---3--:R-:W-:Y:S02]  /*0ca0*/  SHF.R.U64 R24, R29, R12.reuse, R5.reuse ;  /* 0x0000000c1d187219 */ /* 0x188fe40000001205 */
[-C--:B------:R-:W-:Y:S02]  /*0cb0*/  SHF.L.U32 R0, R9, R12.reuse, RZ ;  /* 0x0000000c09007219 */ /* 0x080fe400000006ff */
[----:B------:R-:W-:Y:S01]  /*0cc0*/  SHF.R.U32.HI R5, RZ, R12, R5 ;  /* 0x0000000cff057219 */ /* 0x000fe20000011605 */
[----:B------:R-:W-:Y:S01]  /*0cd0*/  IMAD.MOV.U32 R4, RZ, RZ, R24 ;  /* 0x000000ffff047224 */ /* 0x000fe200078e0018 */
[----:B------:R-:W-:Y:S01]  /*0ce0*/  LOP3.LUT R10, RZ, R0, RZ, 0x33, !PT ;  /* 0x00000000ff0a7212 */ /* 0x000fe200078e33ff */
[----:B------:R-:W3:Y:S01]  /*0cf0*/  LDC R27, c[0x0][0x610] ;  /* 0x00018400ff1b7b82 */ /* 0x000ee20000000800 */
[----:B------:R-:W-:Y:S05]  /*0d00*/  @!P0 BRA `(.L_x_10) ;  /* 0x0000000000288947 */ /* 0x000fea0003800000 */
[----:B------:R-:W4:Y:S02]  /*0d10*/  LDC R9, c[0x0][0x64c] ;  /* 0x00019300ff097b82 */ /* 0x000f240000000800 */
[----:B----4-:R-:W-:-:S05]  /*0d20*/  IADD3 R9, P0, R24, R9, RZ ;  /* 0x0000000918097210 */ /* 0x010fca0007f1e0ff */
        /* <DEDUP_REMOVED lines=8> */
.L_x_10:
[----:B-1----:R-:W-:Y:S01]  /*0db0*/  SHF.R.U64 R4, R4, R14, R5 ;  /* 0x0000000e04047219 */ /* 0x002fe20000001205 */
[----:B0-----:R-:W-:Y:S01]  /*0dc0*/  VIADD R6, R15, 0xffffffff ;  /* 0xffffffff0f067836 */ /* 0x001fe20000000000 */
[----:B------:R-:W-:Y:S02]  /*0dd0*/  SHF.L.U32 R0, R25, R12, RZ ;  /* 0x0000000c19007219 */ /* 0x000fe400000006ff */
[----:B------:R-:W-:Y:S01]  /*0de0*/  LOP3.LUT R5, R29, R10, RZ, 0xc0, !PT ;  /* 0x0000000a1d057212 */ /* 0x000fe200078ec0ff */
[----:B------:R-:W-:Y:S01]  /*0df0*/  IMAD.MOV R7, RZ, RZ, -R4 ;  /* 0x000000ffff077224 */ /* 0x000fe200078e0a04 */
[----:B------:R-:W-:Y:S02]  /*0e00*/  SEL R3, R3, R28, !P1 ;  /* 0x0000001c03037207 */ /* 0x000fe40004800000 */
[----:B------:R-:W-:Y:S01]  /*0e10*/  LOP3.LUT R6, R13, R6, RZ, 0xc0, !PT ;  /* 0x000000060d067212 */ /* 0x000fe200078ec0ff */
[----:B------:R-:W-:Y:S02]  /*0e20*/  IMAD R4, R0, R4, R5 ;  /* 0x0000000400047224 */ /* 0x000fe400078e0205 */
[----:B--2---:R-:W-:-:S02]  /*0e30*/  IMAD R0, R7, R26, R24 ;  /* 0x0000001a07007224 */ /* 0x004fc400078e0218 */
[----:B---3--:R-:W-:Y:S02]  /*0e40*/  IMAD R3, R4, R27, R3 ;  /* 0x0000001b04037224 */ /* 0x008fe400078e0203 */
[----:B------:R-:W-:Y:S02]  /*0e50*/  IMAD.MOV.U32 R5, RZ, RZ, 0x1 ;  /* 0x00000001ff057424 */ /* 0x000fe400078e00ff */
[----:B------:R-:W-:-:S03]  /*0e60*/  IMAD R4, R0, R15, R6 ;  /* 0x0000000f00047224 */ /* 0x000fc600078e0206 */
[----:B------:R-:W-:Y:S02]  /*0e70*/  PRMT R0, R5, 0x7610, R0 ;  /* 0x0000761005007816 */ /* 0x000fe40000000000 */
[----:B------:R-:W-:Y:S02]  /*0e80*/  SEL R60, R4, R3, !P1 ;  /* 0x00000003043c7207 */ /* 0x000fe40004800000 */
[----:B------:R-:W-:-:S07]  /*0e90*/  SEL R59, R3, R4, !P1 ;  /* 0x00000004033b7207 */ /* 0x000fce0004800000 */
.L_x_8:
[----:B------:R-:W-:-:S08]  /*0ea0*/  NOP ;  /* 0x0000000000007918 */ /* 0x000fd00000000000 */
[----:B------:R-:W0:Y:S02]  /*0eb0*/  USETMAXREG.TRY_ALLOC.CTAPOOL UP0, 0xe8 ;  /* 0x000000e8000079c8 */ /* 0x000e240008000600 */
[----:B0-----:R-:W-:-:S13]  /*0ec0*/  PLOP3.LUT P0, PT, PT, PT, UP0, 0x80, 0x0 ;  /* 0x000000000000781c */ /* 0x001fda0003f0f008 */
[----:B------:R-:W-:Y:S05]  /*0ed0*/  @!P0 BRA `(.L_x_8) ;  /* 0xfffffffc00f08947 */ /* 0x000fea000383ffff */
[----:B------:R-:W-:Y:S01]  /*0ee0*/  ULDC.64 UR4, c[0x0][0x598] ;  /* 0x0001660000047ab9 */ /* 0x000fe20000000a00 */
[----:B------:R-:W-:Y:S01]  /*0ef0*/  ULDC.64 UR36, c[0x0][0x208] ;  /* 0x0000820000247ab9 */ /* 0x000fe20000000a00 */
[----:B------:R-:W-:-:S04]  /*0f00*/  ISETP.NE.U32.AND P0, PT, RZ, UR4, PT ;  /* 0x00000004ff007c0c */ /* 0x000fc8000bf05070 */
[----:B------:R-:W-:-:S13]  /*0f10*/  ISETP.NE.AND.EX P0, PT, RZ, UR5, PT, P0 ;  /* 0x00000005ff007c0c */ /* 0x000fda000bf05300 */
[----:B------:R-:W-:Y:S05]  /*0f20*/  @!P0 BRA `(.L_x_11) ;  /* 0x00000000001c8947 */ /* 0x000fea0003800000 */
[----:B------:R-:W0:Y:S02]  /*0f30*/  LDC.64 R4, c[0x0][0x598] ;  /* 0x00016600ff047b82 */ /* 0x000e240000000a00 */
[----:B0-----:R-:W2:Y:S02]  /*0f40*/  LDG.E.64 R4, desc[UR36][R4.64] ;  /* 0x0000002404047981 */ /* 0x001ea4000c1e1b00 */
[----:B--2---:R-:W-:-:S04]  /*0f50*/  ISETP.NE.U32.AND P0, PT, R4, RZ, PT ;  /* 0x000000ff0400720c */ /* 0x004fc80003f05070 */
[----:B------:R-:W-:-:S13]  /*0f60*/  ISETP.NE.AND.EX P0, PT, R5, RZ, PT, P0 ;  /* 0x000000ff0500720c */ /* 0x000fda0003f05300 */
[----:B------:R-:W-:Y:S05]  /*0f70*/  @!P0 BRA `(.L_x_11) ;  /* 0x0000000000088947 */ /* 0x000fea0003800000 */
[----:B------:R0:W5:Y:S01]  /*0f80*/  LD.E R56, desc[UR36][R4.64] ;  /* 0x0000002404387980 */ /* 0x000162000c101900 */
[----:B------:R-:W-:Y:S05]  /*0f90*/  BRA `(.L_x_12) ;  /* 0x0000000000247947 */ /* 0x000fea0003800000 */
.L_x_11:
[----:B------:R-:W-:Y:S02]  /*0fa0*/  ULDC.64 UR4, c[0x0][0x588] ;  /* 0x0001620000047ab9 */ /* 0x000fe40000000a00 */
[----:B------:R-:W-:-:S04]  /*0fb0*/  ISETP.NE.U32.AND P0, PT, RZ, UR4, PT ;  /* 0x00000004ff007c0c */ /* 0x000fc8000bf05070 */
[----:B------:R-:W-:-:S13]  /*0fc0*/  ISETP.NE.AND.EX P0, PT, RZ, UR5, PT, P0 ;  /* 0x00000005ff007c0c */ /* 0x000fda000bf05300 */
[----:B------:R-:W-:Y:S05]  /*0fd0*/  @!P0 BRA `(.L_x_13) ;  /* 0x00000000000c8947 */ /* 0x000fea0003800000 */
[----:B------:R-:W0:Y:S02]  /*0fe0*/  LDC.64 R56, c[0x0][0x588] ;  /* 0x00016200ff387b82 */ /* 0x000e240000000a00 */
[----:B0-----:R1:W5:Y:S01]  /*0ff0*/  LDG.E R56, desc[UR36][R56.64] ;  /* 0x0000002438387981 */ /* 0x001362000c1e1900 */
[----:B------:R-:W-:Y:S05]  /*1000*/  BRA `(.L_x_12) ;  /* 0x0000000000087947 */ /* 0x000fea0003800000 */
.L_x_13:
[----:B------:R-:W-:Y:S02]  /*1010*/  ULDC UR4, c[0x0][0x580] ;  /* 0x0001600000047ab9 */ /* 0x000fe40000000800 */
[----:B------:R-:W-:-:S07]  /*1020*/  IMAD.U32 R56, RZ, RZ, UR4 ;  /* 0x00000004ff387e24 */ /* 0x000fce000f8e00ff */
.L_x_12:
[----:B------:R-:W-:Y:S02]  /*1030*/  ULDC.64 UR4, c[0x0][0x5a0] ;  /* 0x0001680000047ab9 */ /* 0x000fe40000000a00 */
[----:B------:R-:W-:-:S04]  /*1040*/  ISETP.NE.U32.AND P0, PT, RZ, UR4, PT ;  /* 0x00000004ff007c0c */ /* 0x000fc8000bf05070 */
[----:B------:R-:W-:-:S13]  /*1050*/  ISETP.NE.AND.EX P0, PT, RZ, UR5, PT, P0 ;  /* 0x00000005ff007c0c */ /* 0x000fda000bf05300 */
[----:B------:R-:W-:Y:S05]  /*1060*/  @!P0 BRA `(.L_x_14) ;  /* 0x00000000001c8947 */ /* 0x000fea0003800000 */
[----:B0-----:R-:W0:Y:S02]  /*1070*/  LDC.64 R4, c[0x0][0x5a0] ;  /* 0x00016800ff047b82 */ /* 0x001e240000000a00 */
[----:B0-----:R-:W2:Y:S02]  /*1080*/  LDG.E.64 R4, desc[UR36][R4.64] ;  /* 0x0000002404047981 */ /* 0x001ea4000c1e1b00 */
[----:B--2---:R-:W-:-:S04]  /*1090*/  ISETP.NE.U32.AND P0, PT, R4, RZ, PT ;  /* 0x000000ff0400720c */ /* 0x004fc80003f05070 */
[----:B------:R-:W-:-:S13]  /*10a0*/  ISETP.NE.AND.EX P0, PT, R5, RZ, PT, P0 ;  /* 0x000000ff0500720c */ /* 0x000fda0003f05300 */
[----:B------:R-:W-:Y:S05]  /*10b0*/  @!P0 BRA `(.L_x_14) ;  /* 0x0000000000088947 */ /* 0x000fea0003800000 */
[----:B-1----:R0:W5:Y:S01]  /*10c0*/  LD.E R57, desc[UR36][R4.64] ;  /* 0x0000002404397980 */ /* 0x002162000c101900 */
[----:B------:R-:W-:Y:S05]  /*10d0*/  BRA `(.L_x_15) ;  /* 0x0000000000247947 */ /* 0x000fea0003800000 */
.L_x_14:
[----:B------:R-:W-:Y:S02]  /*10e0*/  ULDC.64 UR4, c[0x0][0x590] ;  /* 0x0001640000047ab9 */ /* 0x000fe40000000a00 */
[----:B------:R-:W-:-:S04]  /*10f0*/  ISETP.NE.U32.AND P0, PT, RZ, UR4, PT ;  /* 0x00000004ff007c0c */ /* 0x000fc8000bf05070 */
[----:B------:R-:W-:-:S13]  /*1100*/  ISETP.NE.AND.EX P0, PT, RZ, UR5, PT, P0 ;  /* 0x00000005ff007c0c */ /* 0x000fda000bf05300 */
[----:B------:R-:W-:Y:S05]  /*1110*/  @!P0 BRA `(.L_x_16) ;  /* 0x00000000000c8947 */ /* 0x000fea0003800000 */
[----:B0-----:R-:W1:Y:S02]  /*1120*/  LDC.64 R4, c[0x0][0x590] ;  /* 0x00016400ff047b82 */ /* 0x001e640000000a00 */
[----:B-1----:R1:W5:Y:S01]  /*1130*/  LDG.E R57, desc[UR36][R4.64] ;  /* 0x0000002404397981 */ /* 0x002362000c1e1900 */
[----:B------:R-:W-:Y:S05]  /*1140*/  BRA `(.L_x_15) ;  /* 0x0000000000087947 */ /* 0x000fea0003800000 */
.L_x_16:
[----:B------:R-:W-:Y:S02]  /*1150*/  ULDC UR4, c[0x0][0x584] ;  /* 0x0001610000047ab9 */ /* 0x000fe40000000800 */
[----:B-1----:R-:W-:-:S07]  /*1160*/  IMAD.U32 R57, RZ, RZ, UR4 ;  /* 0x00000004ff397e24 */ /* 0x002fce000f8e00ff */
.L_x_15:
[----:B------:R-:W-:-:S13]  /*1170*/  LOP3.LUT P0, RZ, R0, 0xff, RZ, 0xc0, !PT ;  /* 0x000000ff00ff7812 */ /* 0x000fda000780c0ff */
[----:B------:R-:W-:Y:S05]  /*1180*/  @!P0 EXIT ;  /* 0x000000000000894d */ /* 0x000fea0003800000 */
[----:B------:R-:W-:Y:S01]  /*1190*/  ULDC UR4, c[0x0][0x28c] ;  /* 0x0000a30000047ab9 */ /* 0x000fe20000000800 */
[----:B------:R-:W-:Y:S01]  /*11a0*/  UMOV UR38, URZ ;  /* 0x0000003f00267c82 */ /* 0x000fe20008000000 */
[----:B------:R-:W-:Y:S01]  /*11b0*/  UIADD3 UR4, UR4, 0x3f, URZ ;  /* 0x0000003f04047890 */ /* 0x000fe2000fffe03f */
[----:B------:R-:W-:-:S03]  /*11c0*/  UMOV UR39, URZ ;  /* 0x0000003f00277c82 */ /* 0x000fc60008000000 */
[----:B------:R-:W-:-:S04]  /*11d0*/  USHF.R.S32.HI UR5, URZ, 0x1f, UR4 ;  /* 0x0000001f3f057899 */ /* 0x000fc80008011404 */
[----:B------:R-:W-:-:S04]  /*11e0*/  ULEA.HI UR5, UR5, UR4, URZ, 0x6 ;  /* 0x0000000405057291 */ /* 0x000fc8000f8f303f */
[----:B------:R-:W-:-:S12]  /*11f0*/  USHF.R.S32.HI UR40, URZ, 0x6, UR5 ;  /* 0x000000063f287899 */ /* 0x000fd80008011405 */
.L_x_104:
[----:B------:R-:W-:Y:S01]  /*1200*/  LOP3.LUT R0, R18, 0x80, RZ, 0xc0, !PT ;  /* 0x0000008012007812 */ /* 0x000fe200078ec0ff */
[----:B------:R-:W2:Y:S01]  /*1210*/  S2UR UR7, SR_CgaCtaId ;  /* 0x00000000000779c3 */ /* 0x000ea20000008800 */
[----:B------:R-:W-:Y:S02]  /*1220*/  UMOV UR6, 0x400 ;  /* 0x0000040000067882 */ /* 0x000fe40000000000 */
[----:B------:R-:W-:-:S06]  /*1230*/  SHF.R.U32.HI R0, RZ, 0x7, R0 ;  /* 0x00000007ff007819 */ /* 0x000fcc0000011600 */
[----:B------:R-:W3:Y:S01]  /*1240*/  SHFL.IDX PT, R0, R0, RZ, 0x1f ;  /* 0x00001fff00007589 */ /* 0x000ee200000e0000 */
[----:B--2---:R-:W-:Y:S01]  /*1250*/  ULEA UR6, UR7, UR6, 0x18 ;  /* 0x0000000607067291 */ /* 0x004fe2000f8ec03f */
[----:B---3--:R-:W-:-:S13]  /*1260*/  R2UR UR4, R0 ;  /* 0x00000000000472ca */ /* 0x008fda00000e0000 */
[----:B------:R-:W-:-:S04]  /*1270*/  ULEA.HI UR5, UR4, UR4, URZ, 0x1 ;  /* 0x0000000404057291 */ /* 0x000fc8000f8f083f */
[----:B------:R-:W-:-:S04]  /*1280*/  ULOP3.LUT UR5, UR5, 0xffffe, URZ, 0xc0, !UPT ;  /* 0x000ffffe05057892 */ /* 0x000fc8000f8ec03f */
[----:B------:R-:W-:-:S03]  /*1290*/  UIADD3 UR5, UR4, -UR5, URZ ;  /* 0x8000000504057290 */ /* 0x000fc6000fffe03f */
[----:B------:R-:W-:Y:S01]  /*12a0*/  ULDC UR4, c[0x0][0x28c] ;  /* 0x0000a30000047ab9 */ /* 0x000fe20000000800 */
[----:B------:R-:W-:Y:S01]  /*12b0*/  ULEA UR5, UR5, UR6, 0xc ;  /* 0x0000000605057291 */ /* 0x000fe2000f8e603f */
[----:B------:R-:W-:-:S03]  /*12c0*/  ISETP.LT.AND P0, PT, RZ, UR4, PT ;  /* 0x00000004ff007c0c */ /* 0x000fc6000bf01270 */
[----:B------:R-:W-:-:S04]  /*12d0*/  UIADD3 UR5, UR5, 0x100, URZ ;  /* 0x0000010005057890 */ /* 0x000fc8000fffe03f */
[----:B------:R-:W-:-:S04]  /*12e0*/  USHF.R.U32.HI UR5, URZ, 0x4, UR5 ;  /* 0x000000043f057899 */ /* 0x000fc80008011605 */
[----:B------:R-:W-:Y:S02]  /*12f0*/  ULOP3.LUT UR41, UR5, 0x3fff, URZ, 0xc0, !UPT ;  /* 0x00003fff05297892 */ /* 0x000fe4000f8ec03f */
[----:B0---4-:R-:W-:Y:S10]  /*1300*/  @P0 BRA `(.L_x_17) ;  /* 0x0000000000400947 */ /* 0x011ff40003800000 */
[----:B------:R-:W-:Y:S01]  /*1310*/  MOV R0, 0x0 ;  /* 0x0000000000007802 */ /* 0x000fe20000000f00 */
[----:B------:R-:W-:Y:S01]  /*1320*/  ULDC.64 UR4, c[0x4][0x68] ;  /* 0x01001a0000047ab9 */ /* 0x000fe20000000a00 */
[----:B------:R-:W-:Y:S01]  /*1330*/  ULDC.64 UR6, c[0x4][0x8] ;  /* 0x0100020000067ab9 */ /* 0x000fe20000000a00 */
[----:B01----:R-:W-:Y:S01]  /*1340*/  IMAD.U32 R4, RZ, RZ, UR4 ;  /* 0x00000004ff047e24 */ /* 0x003fe2000f8e00ff */
[----:B------:R0:W1:Y:S01]  /*1350*/  LDC.64 R14, c[0x4][R0] ;  /* 0x01000000000e7b82 */ /* 0x0000620000000a00 */
[----:B------:R-:W-:Y:S01]  /*1360*/  IMAD.U32 R5, RZ, RZ, UR5 ;  /* 0x00000005ff057e24 */ /* 0x000fe2000f8e00ff */
[----:B------:R-:W-:Y:S01]  /*1370*/  ULDC.64 UR4, c[0x4][0x70] ;  /* 0x01001c0000047ab9 */ /* 0x000fe20000000a00 */
[----:B------:R-:W-:Y:S02]  /*1380*/  IMAD.U32 R10, RZ, RZ, UR6 ;  /* 0x00000006ff0a7e24 */ /* 0x000fe4000f8e00ff */
[----:B------:R-:W-:Y:S02]  /*1390*/  IMAD.U32 R6, RZ, RZ, UR4 ;  /* 0x00000004ff067e24 */ /* 0x000fe4000f8e00ff */
[----:B------:R-:W-:-:S02]  /*13a0*/  IMAD.U32 R7, RZ, RZ, UR5 ;  /* 0x00000005ff077e24 */ /* 0x000fc4000f8e00ff */
[----:B------:R-:W-:Y:S02]  /*13b0*/  IMAD.U32 R11, RZ, RZ, UR7 ;  /* 0x00000007ff0b7e24 */ /* 0x000fe4000f8e00ff */
[----:B------:R-:W-:Y:S02]  /*13c0*/  IMAD.MOV.U32 R8, RZ, RZ, 0x1e1 ;  /* 0x000001e1ff087424 */ /* 0x000fe400078e00ff */
[----:B------:R-:W-:Y:S02]  /*13d0*/  IMAD.MOV.U32 R12, RZ, RZ, 0x1 ;  /* 0x00000001ff0c7424 */ /* 0x000fe400078e00ff */
[----:B0-----:R-:W-:-:S07]  /*13e0*/  IMAD.MOV.U32 R13, RZ, RZ, RZ ;  /* 0x000000ffff0d7224 */ /* 0x001fce00078e00ff */
[----:B------:R-:W-:-:S07]  /*13f0*/  LEPC R20, `(.L_x_17) ;  /* 0x000000001014794e */ /* 0x000fce0000000000 */
[----:B-1---5:R-:W-:Y:S05]  /*1400*/  CALL.ABS.NOINC R14 ;  /* 0x000000000e007343 */ /* 0x022fea0003c00000 */
.L_x_17:
[----:B------:R-:W-:-:S04]  /*1410*/  LOP3.LUT R0, R19, 0x1, RZ, 0xfc, !PT ;  /* 0x0000000113007812 */ /* 0x000fc800078efcff */
[----:B------:R-:W-:-:S13]  /*1420*/  ISETP.NE.AND P0, PT, R0, 0x3, PT ;  /* 0x000000030000780c */ /* 0x000fda0003f05270 */
[----:B------:R-:W-:Y:S05]  /*1430*/  @!P0 BRA `(.L_x_18) ;  /* 0x0000000000048947 */ /* 0x000fea0003800000 */
[----:B------:R-:W-:Y:S01]  /*1440*/  BPT.TRAP 0x1 ;  /* 0x000000040000795c */ /* 0x000fe20000300000 */
.L_x_18:
[----:B------:R-:W2:Y:S01]  /*1450*/  S2UR UR5, SR_CgaCtaId ;  /* 0x00000000000579c3 */ /* 0x000ea20000008800 */
[----:B------:R-:W-:Y:S01]  /*1460*/  UMOV UR4, 0x400 ;  /* 0x0000040000047882 */ /* 0x000fe20000000000 */
[----:B------:R-:W-:Y:S02]  /*1470*/  IMAD.U32 R0, RZ, RZ, UR38 ;  /* 0x00000026ff007e24 */ /* 0x000fe4000f8e00ff */
[----:B------:R-:W-:-:S03]  /*1480*/  IMAD.U32 R3, RZ, RZ, UR39 ;  /* 0x00000027ff037e24 */ /* 0x000fc6000f8e00ff */
[----:B------:R-:W-:Y:S01]  /*1490*/  SHF.L.U32 R0, R0, 0x1f, RZ ;  /* 0x0000001f00007819 */ /* 0x000fe200000006ff */
[----:B--2---:R-:W-:-:S06]  /*14a0*/  ULEA UR4, UR5, UR4, 0x18 ;  /* 0x0000000405047291 */ /* 0x004fcc000f8ec03f */
[----:B------:R-:W-:-:S04]  /*14b0*/  IMAD.U32 R6, RZ, RZ, UR4 ;  /* 0x00000004ff067e24 */ /* 0x000fc8000f8e00ff */
[----:B------:R-:W-:-:S04]  /*14c0*/  IMAD R3, R3, 0x8, R6 ;  /* 0x0000000803037824 */ /* 0x000fc800078e0206 */
[----:B------:R2:W3:Y:S01]  /*14d0*/  SYNCS.PHASECHK.TRANS64.TRYWAIT P1, [R3+URZ], R0 ;  /* 0x00000000030075a7 */ /* 0x0004e2000802017f */
[----:B------:R-:W-:Y:S05]  /*14e0*/  @!P0 BRA `(.L_x_19) ;  /* 0x0000000000048947 */ /* 0x000fea0003800000 */
[----:B------:R-:W-:Y:S01]  /*14f0*/  BPT.TRAP 0x1 ;  /* 0x000000040000795c */ /* 0x000fe20000300000 */
.L_x_19:
[----:B---3--:R-:W-:Y:S05]  /*1500*/  @P1 BRA `(.L_x_20) ;  /* 0x0000000000081947 */ /* 0x008fea0003800000 */
[----:B------:R-:W3:Y:S02]  /*1510*/  SYNCS.PHASECHK.TRANS64.TRYWAIT P1, [R3+URZ], R0 ;  /* 0x00000000030075a7 */ /* 0x000ee4000802017f */
[----:B---3--:R-:W-:Y:S05]  /*1520*/  @!P1 BRA `(.L_x_21) ;  /* 0x0000004000a49947 */ /* 0x008fea0003800000 */
.L_x_20:
[----:B------:R-:W-:-:S04]  /*1530*/  UISETP.LT.AND UP0, UPT, UR40, 0x1, UPT ;  /* 0x000000012800788c */ /* 0x000fc8000bf01270 */
[----:B------:R-:W-:-:S06]  /*1540*/  USEL UR4, UR40, 0x1, UP0 ;  /* 0x0000000128047887 */ /* 0x000fcc0008000000 */
[----:B--23--:R-:W-:Y:S01]  /*1550*/  IMAD.U32 R0, RZ, RZ, UR4 ;  /* 0x00000004ff007e24 */ /* 0x00cfe2000f8e00ff */
[----:B------:R-:W-:Y:S05]  /*1560*/  WARPSYNC.ALL ;  /* 0x0000000000007948 */ /* 0x000fea0003800000 */
[----:B------:R-:W-:-:S04]  /*1570*/  IADD3 R0, -R0, UR40, RZ ;  /* 0x0000002800007c10 */ /* 0x000fc8000fffe1ff */
[----:B------:R-:W-:Y:S02]  /*1580*/  ISETP.GE.AND P1, PT, R0, 0x1, PT ;  /* 0x000000010000780c */ /* 0x000fe40003f26270 */
[----:B------:R-:W-:Y:S01]  /*1590*/  R2UR UR4, R6 ;  /* 0x00000000060472ca */ /* 0x000fe200000e0000 */
[----:B------:R-:W-:Y:S01]  /*15a0*/  ULOP3.LUT UR41, UR41, 0x10000, URZ, 0xfc, !UPT ;  /* 0x0001000029297892 */ /* 0x000fe2000f8efc3f */
[----:B------:R-:W-:Y:S01]  /*15b0*/  WARPGROUP.ARRIVE ;  /* 0x00000000000079c5 */ /* 0x000fe20000000000 */
[----:B------:R-:W-:Y:S01]  /*15c0*/  UMOV UR5, 0x80000020 ;  /* 0x8000002000057882 */ /* 0x000fe20000000000 */
[----:B------:R-:W-:-:S09]  /*15d0*/  UMOV UR7, 0x80000020 ;  /* 0x8000002000077882 */ /* 0x000fd20000000000 */
[----:B------:R-:W-:-:S04]  /*15e0*/  UIADD3 UR4, UR4, 0xa100, URZ ;  /* 0x0000a10004047890 */ /* 0x000fc8000fffe03f */
[----:B------:R-:W-:-:S04]  /*15f0*/  USHF.R.U32.HI UR4, URZ, 0x4, UR4 ;  /* 0x000000043f047899 */ /* 0x000fc80008011604 */
[----:B------:R-:W-:-:S04]  /*1600*/  ULOP3.LUT UR4, UR4, 0x3fff, URZ, 0xc0, !UPT ;  /* 0x00003fff04047892 */ /* 0x000fc8000f8ec03f */
[----:B------:R-:W-:Y:S02]  /*1610*/  ULOP3.LUT UR9, UR4, 0x10000, URZ, 0xfc, !UPT ;  /* 0x0001000004097892 */ /* 0x000fe4000f8efc3f */
[----:B------:R-:W-:Y:S02]  /*1620*/  ULEA UR4, UR39, UR41, 0x9 ;  /* 0x0000002927047291 */ /* 0x000fe4000f8e483f */
[----:B------:R-:W-:-:S09]  /*1630*/  ULEA UR6, UR39, UR9, 0x8 ;  /* 0x0000000927067291 */ /* 0x000fd2000f8e403f */
[----:B------:R-:W-:Y:S01]  /*1640*/  IGMMA.64x64x32.S8.S8 R24, gdesc[UR4], RZ, !UPT, gsb0 ;  /* 0x01e00000041879f1 */ /* 0x000fe2000c0410ff */
[----:B------:R-:W-:Y:S02]  /*1650*/  UIADD3 UR4, UR4, 0x2, URZ ;  /* 0x0000000204047890 */ /* 0x000fe4000fffe03f */
[----:B------:R-:W-:Y:S01]  /*1660*/  UIADD3 UR6, UR6, 0x2, URZ ;  /* 0x0000000206067890 */ /* 0x000fe2000fffe03f */
[----:B------:R-:W-:Y:S01]  /*1670*/  UMOV UR5, 0x80000020 ;  /* 0x8000002000057882 */ /* 0x000fe20000000000 */
[----:B------:R-:W-:Y:S01]  /*1680*/  UMOV UR7, 0x80000020 ;  /* 0x8000002000077882 */ /* 0x000fe20000000000 */
[----:B------:R-:W-:Y:S02]  /*1690*/  WARPGROUP.DEPBAR.LE gsb0, 0x0 ;  /* 0x00008000000079c5 */ /* 0x000fe40000010000 */
[----:B------:R-:W-:-:S06]  /*16a0*/  WARPGROUP.ARRIVE ;  /* 0x00000000000079c5 */ /* 0x000fcc0000000000 */
[----:B------:R-:W-:Y:S03]  /*16b0*/  IGMMA.64x64x32.S8.S8 R24, gdesc[UR4], R24, gsb0 ;  /* 0x01e00000041879f1 */ /* 0x000fe60008041018 */
[----:B------:R-:W-:Y:S02]  /*16c0*/  WARPGROUP.DEPBAR.LE gsb0, 0x0 ;  /* 0x00008000000079c5 */ /* 0x000fe40000010000 */
[----:B------:R-:W-:Y:S05]  /*16d0*/  @!P1 BRA `(.L_x_22) ;  /* 0x0000000000e49947 */ /* 0x000fea0003800000 */
[----:B------:R-:W-:Y:S02]  /*16e0*/  UIADD3 UR4, UR39, 0x1, URZ ;  /* 0x0000000127047890 */ /* 0x000fe4000fffe03f */
[----:B------:R-:W-:Y:S02]  /*16f0*/  IMAD.U32 R3, RZ, RZ, UR39 ;  /* 0x00000027ff037e24 */ /* 0x000fe4000f8e00ff */
[----:B------:R-:W-:-:S04]  /*1700*/  UISETP.NE.AND UP0, UPT, UR4, 0x5, UPT ;  /* 0x000000050400788c */ /* 0x000fc8000bf05270 */
[----:B------:R-:W-:Y:S02]  /*1710*/  USEL UR5, URZ, 0x1, UP0 ;  /* 0x000000013f057887 */ /* 0x000fe40008000000 */
[----:B------:R-:W-:Y:S02]  /*1720*/  USEL UR8, UR4, URZ, UP0 ;  /* 0x0000003f04087287 */ /* 0x000fe40008000000 */
[----:B------:R-:W-:-:S06]  /*1730*/  ULOP3.LUT UR5, UR38, UR5, URZ, 0x3c, !UPT ;  /* 0x0000000526057292 */ /* 0x000fcc000f8e3c3f */
[----:B------:R-:W-:-:S07]  /*1740*/  IMAD.U32 R7, RZ, RZ, UR5 ;  /* 0x00000005ff077e24 */ /* 0x000fce000f8e00ff */
.L_x_29:
[----:B------:R-:W-:Y:S05]  /*1750*/  @!P0 BRA `(.L_x_23) ;  /* 0x0000000000048947 */ /* 0x000fea0003800000 */
[----:B------:R-:W-:Y:S01]  /*1760*/  BPT.TRAP 0x1 ;  /* 0x000000040000795c */ /* 0x000fe20000300000 */
.L_x_23:
[----:B------:R-:W2:Y:S01]  /*1770*/  S2UR UR5, SR_CgaCtaId ;  /* 0x00000000000579c3 */ /* 0x000ea20000008800 */
[----:B------:R-:W-:Y:S01]  /*1780*/  UMOV UR4, 0x400 ;  /* 0x0000040000047882 */ /* 0x000fe20000000000 */
[----:B01----:R-:W-:Y:S01]  /*1790*/  IMAD.U32 R5, RZ, RZ, UR8 ;  /* 0x00000008ff057e24 */ /* 0x003fe2000f8e00ff */
[----:B------:R-:W-:Y:S01]  /*17a0*/  SHF.L.U32 R4, R7, 0x1f, RZ ;  /* 0x0000001f07047819 */ /* 0x000fe200000006ff */
[----:B--2---:R-:W-:-:S06]  /*17b0*/  ULEA UR4, UR5, UR4, 0x18 ;  /* 0x0000000405047291 */ /* 0x004fcc000f8ec03f */
[----:B------:R-:W-:-:S04]  /*17c0*/  IMAD.U32 R6, RZ, RZ, UR4 ;  /* 0x00000004ff067e24 */ /* 0x000fc8000f8e00ff */
[----:B------:R-:W-:-:S04]  /*17d0*/  IMAD R5, R5, 0x8, R6 ;  /* 0x0000000805057824 */ /* 0x000fc800078e0206 */
[----:B------:R0:W1:Y:S01]  /*17e0*/  SYNCS.PHASECHK.TRANS64.TRYWAIT P1, [R5+URZ], R4 ;  /* 0x00000004050075a7 */ /* 0x000062000802017f */
[----:B------:R-:W-:Y:S05]  /*17f0*/  @!P0 BRA `(.L_x_24) ;  /* 0x0000000000048947 */ /* 0x000fea0003800000 */
[----:B------:R-:W-:Y:S01]  /*1800*/  BPT.TRAP 0x1 ;  /* 0x000000040000795c */ /* 0x000fe20000300000 */
.L_x_24:
[----:B-1----:R-:W-:Y:S05]  /*1810*/  @P1 BRA `(.L_x_25) ;  /* 0x0000000000081947 */ /* 0x002fea0003800000 */
[----:B------:R-:W1:Y:S02]  /*1820*/  SYNCS.PHASECHK.TRANS64.TRYWAIT P1, [R5+URZ], R4 ;  /* 0x00000004050075a7 */ /* 0x000e64000802017f */
[----:B-1----:R-:W-:Y:S05]  /*1830*/  @!P1 BRA `(.L_x_26) ;  /* 0x0000003c00f49947 */ /* 0x002fea0003800000 */
.L_x_25:
[----:B------:R-:W-:Y:S01]  /*1840*/  ULEA UR4, UR8, UR41, 0x9 ;  /* 0x0000002908047291 */ /* 0x000fe2000f8e483f */
[----:B------:R-:W-:Y:S01]  /*1850*/  WARPGROUP.ARRIVE ;  /* 0x00000000000079c5 */ /* 0x000fe20000000000 */
[----:B------:R-:W-:Y:S01]  /*1860*/  ULEA UR6, UR8, UR9, 0x8 ;  /* 0x0000000908067291 */ /* 0x000fe2000f8e403f */
[----:B------:R-:W-:Y:S01]  /*1870*/  UMOV UR5, 0x80000020 ;  /* 0x8000002000057882 */ /* 0x000fe20000000000 */
[----:B------:R-:W-:-:S07]  /*1880*/  UMOV UR7, 0x80000020 ;  /* 0x8000002000077882 */ /* 0x000fce0000000000 */
[----:B------:R-:W-:Y:S01]  /*1890*/  IGMMA.64x64x32.S8.S8 R24, gdesc[UR4], R24, gsb0 ;  /* 0x01e00000041879f1 */ /* 0x000fe20008041018 */
        /* <DEDUP_REMOVED lines=9> */
[----:B------:R-:W-:Y:S01]  /*1930*/  BPT.TRAP 0x1 ;  /* 0x000000040000795c */ /* 0x000fe20000300000 */
.L_x_27:
[----:B------:R-:W-:-:S13]  /*1940*/  ISETP.NE.AND P1, PT, R23, RZ, PT ;  /* 0x000000ff1700720c */ /* 0x000fda0003f25270 */
[----:B01----:R-:W-:-:S04]  /*1950*/  @P1 IMAD R4, R3, 0x8, R6 ;  /* 0x0000000803041824 */ /* 0x003fc800078e0206 */
[----:B------:R-:W-:-:S05]  /*1960*/  @P1 VIADD R5, R4, 0x28 ;  /* 0x0000002804051836 */ /* 0x000fca0000000000 */
[----:B------:R-:W-:-:S04]  /*1970*/  @P1 PRMT R5, R22, 0x654, R5 ;  /* 0x0000065416051816 */ /* 0x000fc80000000005 */
[----:B------:R0:W-:Y:S01]  /*1980*/  @P1 SYNCS.ARRIVE.TRANS64.RED.A1T0 RZ, [R5+URZ], RZ ;  /* 0x000000ff05ff19a7 */ /* 0x0001e2000810043f */
[----:B------:R-:W-:-:S13]  /*1990*/  ISETP.GT.U32.AND P1, PT, R19, 0x1, PT ;  /* 0x000000011300780c */ /* 0x000fda0003f24070 */
[----:B0-----:R-:W-:Y:S05]  /*19a0*/  @P1 BRA `(.L_x_28) ;  /* 0x0000000000041947 */ /* 0x001fea0003800000 */
[----:B------:R-:W-:Y:S01]  /*19b0*/  BPT.TRAP 0x1 ;  /* 0x000000040000795c */ /* 0x000fe20000300000 */
.L_x_28:
[----:B------:R-:W-:Y:S01]  /*19c0*/  UIADD3 UR8, UR8, 0x1, URZ ;  /* 0x0000000108087890 */ /* 0x000fe2000fffe03f */
[C---:B------:R-:W-:Y:S01]  /*19d0*/  ISETP.GT.AND P2, PT, R0.reuse, 0x1, PT ;  /* 0x000000010000780c */ /* 0x040fe20003f44270 */
[----:B------:R-:W-:Y:S02]  /*19e0*/  VIADD R3, R3, 0x1 ;  /* 0x0000000103037836 */ /* 0x000fe40000000000 */
[----:B------:R-:W-:Y:S01]  /*19f0*/  UISETP.NE.AND UP0, UPT, UR8, 0x5, UPT ;  /* 0x000000050800788c */ /* 0x000fe2000bf05270 */
[----:B------:R-:W-:Y:S02]  /*1a00*/  VIADD R0, R0, 0xffffffff ;  /* 0xffffffff00007836 */ /* 0x000fe40000000000 */
[C---:B------:R-:W-:Y:S01]  /*1a10*/  ISETP.NE.AND P1, PT, R3.reuse, 0x5, PT ;  /* 0x000000050300780c */ /* 0x040fe20003f25270 */
[----:B------:R-:W-:Y:S02]  /*1a20*/  USEL UR4, URZ, 0x1, UP0 ;  /* 0x000000013f047887 */ /* 0x000fe40008000000 */
[----:B------:R-:W-:Y:S01]  /*1a30*/  USEL UR8, UR8, URZ, UP0 ;  /* 0x0000003f08087287 */ /* 0x000fe20008000000 */
[----:B------:R-:W-:-:S03]  /*1a40*/  SEL R3, R3, RZ, P1 ;  /* 0x000000ff03037207 */ /* 0x000fc60000800000 */
[----:B------:R-:W-:Y:S01]  /*1a50*/  LOP3.LUT R7, R7, UR4, RZ, 0x3c, !PT ;  /* 0x0000000407077c12 */ /* 0x000fe2000f8e3cff */
[----:B------:R-:W-:Y:S07]  /*1a60*/  @P2 BRA `(.L_x_29) ;  /* 0xfffffffc00382947 */ /* 0x000fee000383ffff */
.L_x_22:
[----:B------:R-:W2:Y:S02]  /*1a70*/  LDC R0, c[0x0][0x28c] ;  /* 0x0000a300ff007b82 */ /* 0x000ea40000000800 */
[----:B--2---:R-:W-:-:S13]  /*1a80*/  ISETP.GE.AND P1, PT, R0, 0x1, PT ;  /* 0x000000010000780c */ /* 0x004fda0003f26270 */
[----:B------:R-:W-:Y:S05]  /*1a90*/  @!P1 BRA `(.L_x_30) ;  /* 0x0000000000509947 */ /* 0x000fea0003800000 */
[----:B------:R-:W-:Y:S05]  /*1aa0*/  @!P0 BRA `(.L_x_31) ;  /* 0x0000000000048947 */ /* 0x000fea0003800000 */
[----:B------:R-:W-:Y:S01]  /*1ab0*/  BPT.TRAP 0x1 ;  /* 0x000000040000795c */ /* 0x000fe20000300000 */
.L_x_31:
[----:B------:R-:W-:Y:S01]  /*1ac0*/  ISETP.NE.AND P0, PT, R23, RZ, PT ;  /* 0x000000ff1700720c */ /* 0x000fe20003f05270 */
[----:B------:R-:W-:Y:S01]  /*1ad0*/  BSSY B0, `(.L_x_32) ;  /* 0x000000e000007945 */ /* 0x000fe20003800000 */
[----:B------:R-:W-:-:S11]  /*1ae0*/  ISETP.GT.U32.AND P1, PT, R19, 0x1, PT ;  /* 0x000000011300780c */ /* 0x000fd60003f24070 */
[----:B------:R-:W-:Y:S05]  /*1af0*/  @!P0 BRA `(.L_x_33) ;  /* 0x00000000002c8947 */ /* 0x000fea0003800000 */
[----:B------:R-:W-:-:S04]  /*1b00*/  UISETP.LT.AND UP0, UPT, UR40, 0x1, UPT ;  /* 0x000000012800788c */ /* 0x000fc8000bf01270 */
[----:B------:R-:W-:-:S04]  /*1b10*/  USEL UR6, UR40, 0x1, UP0 ;  /* 0x0000000128067887 */ /* 0x000fc80008000000 */
[----:B------:R-:W-:-:S04]  /*1b20*/  UIADD3 UR6, UR39, UR40, -UR6 ;  /* 0x0000002827067290 */ /* 0x000fc8000fffe806 */
[----:B------:R-:W-:-:S04]  /*1b30*/  UIMAD.WIDE.U32 UR4, UR6, -0x33333333, URZ ;  /* 0xcccccccd060478a5 */ /* 0x000fc8000f8e003f */
[----:B------:R-:W-:-:S04]  /*1b40*/  USHF.R.U32.HI UR4, URZ, 0x2, UR5 ;  /* 0x000000023f047899 */ /* 0x000fc80008011605 */
[----:B------:R-:W-:-:S06]  /*1b50*/  UIMAD UR6, UR4, -0x5, UR6 ;  /* 0xfffffffb040678a4 */ /* 0x000fcc000f8e0206 */
[----:B------:R-:W-:-:S04]  /*1b60*/  IMAD.U32 R3, RZ, RZ, UR6 ;  /* 0x00000006ff037e24 */ /* 0x000fc8000f8e00ff */
[----:B------:R-:W-:-:S04]  /*1b70*/  IMAD R0, R3, 0x8, R6 ;  /* 0x0000000803007824 */ /* 0x000fc800078e0206 */
[----:B------:R-:W-:-:S05]  /*1b80*/  VIADD R3, R0, 0x28 ;  /* 0x0000002800037836 */ /* 0x000fca0000000000 */
[----:B------:R-:W-:-:S04]  /*1b90*/  PRMT R3, R22, 0x654, R3 ;  /* 0x0000065416037816 */ /* 0x000fc80000000003 */
[----:B------:R2:W-:Y:S03]  /*1ba0*/  SYNCS.ARRIVE.TRANS64.RED.A1T0 RZ, [R3+URZ], RZ ;  /* 0x000000ff03ff79a7 */ /* 0x0005e6000810043f */
.L_x_33:
[----:B------:R-:W-:Y:S05]  /*1bb0*/  BSYNC B0 ;  /* 0x0000000000007941 */ /* 0x000fea0003800000 */
.L_x_32:
[----:B------:R-:W-:Y:S05]  /*1bc0*/  @P1 BRA `(.L_x_30) ;  /* 0x0000000000041947 */ /* 0x000fea0003800000 */
[----:B------:R-:W-:Y:S01]  /*1bd0*/  BPT.TRAP 0x1 ;  /* 0x000000040000795c */ /* 0x000fe20000300000 */
.L_x_30:
[----:B------:R-:W3:Y:S01]  /*1be0*/  LDC R8, c[0x0][0x288] ;  /* 0x0000a200ff087b82 */ /* 0x000ee20000000800 */
[----:B01----:R-:W-:Y:S01]  /*1bf0*/  LOP3.LUT R4, R18, 0x60, RZ, 0xc0, !PT ;  /* 0x0000006012047812 */ /* 0x003fe200078ec0ff */
[----:B------:R-:W-:Y:S01]  /*1c00*/  IMAD.SHL.U32 R7, R60, 0x40, RZ ;  /* 0x000000403c077824 */ /* 0x000fe200078e00ff */
[----:B------:R-:W-:Y:S01]  /*1c10*/  UIADD3 UR39, UR40, UR39, URZ ;  /* 0x0000002728277290 */ /* 0x000fe2000fffe03f */
[----:B------:R-:W-:Y:S01]  /*1c20*/  SHF.R.U32.HI R0, RZ, 0x2, R18 ;  /* 0x00000002ff007819 */ /* 0x000fe20000011612 */
[----:B------:R-:W-:Y:S01]  /*1c30*/  IMAD.SHL.U32 R13, R59, 0x80, RZ ;  /* 0x000000803b0d7824 */ /* 0x000fe200078e00ff */
[----:B------:R-:W-:Y:S01]  /*1c40*/  SHF.R.U32.HI R6, RZ, 0x1, R4 ;  /* 0x00000001ff067819 */ /* 0x000fe20000011604 */
[----:B------:R-:W-:Y:S01]  /*1c50*/  UISETP.GT.U32.AND UP0, UPT, UR39, 0x4, UPT ;  /* 0x000000042700788c */ /* 0x000fe2000bf04070 */
[----:B------:R-:W-:Y:S01]  /*1c60*/  LOP3.LUT R4, R18, 0x3, RZ, 0xc0, !PT ;  /* 0x0000000312047812 */ /* 0x000fe200078ec0ff */
[----:B------:R-:W-:Y:S01]  /*1c70*/  ULDC UR7, c[0x0][0x284] ;  /* 0x0000a10000077ab9 */ /* 0x000fe20000000800 */
[----:B------:R-:W-:Y:S01]  /*1c80*/  SHF.R.U32.HI R5, RZ, 0x7, R18 ;  /* 0x00000007ff057819 */ /* 0x000fe20000011612 */
[----:B------:R-:W-:Y:S01]  /*1c90*/  UISETP.LT.U32.AND UP0, UPT, UR40, 0x5, UP0 ;  /* 0x000000052800788c */ /* 0x000fe20008701070 */
[----:B--2---:R-:W-:Y:S01]  /*1ca0*/  LOP3.LUT R3, R0, 0x7, RZ, 0xc0, !PT ;  /* 0x0000000700037812 */ /* 0x004fe200078ec0ff */
[----:B------:R-:W-:Y:S01]  /*1cb0*/  UISETP.GE.U32.AND UP1, UPT, UR40, 0x5, UPT ;  /* 0x000000052800788c */ /* 0x000fe2000bf26070 */
[----:B------:R-:W-:Y:S01]  /*1cc0*/  LOP3.LUT R0, R5, 0x1, RZ, 0xc0, !PT ;  /* 0x0000000105007812 */ /* 0x000fe200078ec0ff */
[----:B------:R-:W-:Y:S01]  /*1cd0*/  ULDC.64 UR8, c[0x0][0x5d0] ;  /* 0x0001740000087ab9 */ /* 0x000fe20000000a00 */
[----:B------:R-:W-:Y:S01]  /*1ce0*/  SHF.R.S32.HI R14, RZ, 0x1f, R61 ;  /* 0x0000001fff0e7819 */ /* 0x000fe2000001143d */
[----:B------:R-:W-:Y:S01]  /*1cf0*/  UIMAD.WIDE.U32 UR4, UR39, -0x33333333, URZ ;  /* 0xcccccccd270478a5 */ /* 0x000fe2000f8e003f */
[----:B------:R-:W-:Y:S01]  /*1d00*/  IADD3 R5, RZ, -R6, -R3 ;  /* 0x80000006ff057210 */ /* 0x000fe20007ffe803 */
[----:B------:R-:W-:Y:S01]  /*1d10*/  IMAD.SHL.U32 R10, R0, 0x40, RZ ;  /* 0x00000040000a7824 */ /* 0x000fe200078e00ff */
[----:B------:R-:W-:-:S02]  /*1d20*/  USEL UR6, URZ, 0x1, !UP0 ;  /* 0x000000013f067887 */ /* 0x000fc4000c000000 */
[----:B------:R-:W-:Y:S01]  /*1d30*/  USHF.R.U32.HI UR4, URZ, 0x2, UR5 ;  /* 0x000000023f047899 */ /* 0x000fe20008011605 */
[----:B------:R-:W-:Y:S01]  /*1d40*/  IMAD R0, R0, -0x40, R5 ;  /* 0xffffffc000007824 */ /* 0x000fe200078e0205 */
[----:B---3--:R-:W-:Y:S01]  /*1d50*/  ISETP.GE.AND P0, PT, R7, R8, PT ;  /* 0x000000080700720c */ /* 0x008fe20003f06270 */
[----:B------:R-:W-:Y:S01]  /*1d60*/  IMAD R12, R4, -0x2, R8 ;  /* 0xfffffffe040c7824 */ /* 0x000fe200078e0208 */
[----:B------:R-:W-:Y:S01]  /*1d70*/  ULOP3.LUT UR38, UR38, UR6, URZ, 0x3c, !UPT ;  /* 0x0000000626267292 */ /* 0x000fe2000f8e3c3f */
[----:B------:R-:W-:Y:S01]  /*1d80*/  IMAD.SHL.U32 R8, R18, 0x2, RZ ;  /* 0x0000000212087824 */ /* 0x000fe200078e00ff */
[----:B------:R-:W-:Y:S01]  /*1d90*/  ISETP.GE.OR P0, PT, R13, UR7, P0 ;  /* 0x000000070d007c0c */ /* 0x000fe20008706670 */
[----:B------:R-:W-:Y:S01]  /*1da0*/  IMAD R4, R14, UR8, RZ ;  /* 0x000000080e047c24 */ /* 0x000fe2000f8e02ff */
[----:B------:R-:W-:Y:S01]  /*1db0*/  LOP3.LUT R3, R10, 0x40, R3, 0xe2, !PT ;  /* 0x000000400a037812 */ /* 0x000fe200078ee203 */
[----:B------:R-:W-:Y:S01]  /*1dc0*/  IMAD.WIDE R10, R59, 0x80, RZ ;  /* 0x000000803b0a7825 */ /* 0x000fe200078e02ff */
[----:B------:R-:W-:Y:S01]  /*1dd0*/  LOP3.LUT R8, R7, 0x6, R8, 0xf8, !PT ;  /* 0x0000000607087812 */ /* 0x000fe200078ef808 */
[----:B------:R-:W-:Y:S01]  /*1de0*/  UIMAD UR39, UR4, -0x5, UR39 ;  /* 0xfffffffb042778a4 */ /* 0x000fe2000f8e0227 */
[----:B------:R-:W-:Y:S01]  /*1df0*/  IADD3 R20, -R13, UR7, R0 ;  /* 0x000000070d147c10 */ /* 0x000fe2000fffe100 */
[----:B------:R-:W-:Y:S01]  /*1e00*/  IMAD R15, R61, UR9, R4 ;  /* 0x000000093d0f7c24 */ /* 0x000fe2000f8e0204 */
[----:B------:R-:W-:Y:S01]  /*1e10*/  SHF.R.S32.HI R9, RZ, 0x1f, R8 ;  /* 0x0000001fff097819 */ /* 0x000fe20000011408 */
[----:B------:R-:W-:Y:S01]  /*1e20*/  @UP1 ULOP3.LUT UR38, UR38, 0x1, UR4, 0x78, !UPT ;  /* 0x0000000126261892 */ /* 0x000fe2000f8e7804 */
[----:B------:R-:W-:Y:S01]  /*1e30*/  LOP3.LUT R67, R10, R3, R6, 0xfe, !PT ;  /* 0x000000030a437212 */ /* 0x000fe200078efe06 */
[----:B------:R-:W-:-:S02]  /*1e40*/  IMAD.IADD R60, R12, 0x1, -R7 ;  /* 0x000000010c3c7824 */ /* 0x000fc400078e0a07 */
[----:B------:R-:W-:-:S04]  /*1e50*/  IMAD.WIDE.U32 R4, R61, UR8, R8 ;  /* 0x000000083d047c25 */ /* 0x000fc8000f8e0008 */
[----:B------:R-:W-:Y:S02]  /*1e60*/  IMAD.IADD R5, R5, 0x1, R15 ;  /* 0x0000000105057824 */ /* 0x000fe400078e020f */
[----:B------:R-:W-:Y:S01]  /*1e70*/  IMAD.MOV.U32 R59, RZ, RZ, -0x1 ;  /* 0xffffffffff3b7424 */ /* 0x000fe200078e00ff */
[----:B------:R-:W-:Y:S06]  /*1e80*/  @P0 BRA `(.L_x_34) ;  /* 0x0000001c00100947 */ /* 0x000fec0003800000 */
[----:B------:R-:W0:Y:S01]  /*1e90*/  LDC.64 R12, c[0x0][0x5c8] ;  /* 0x00017200ff0c7b82 */ /* 0x000e220000000a00 */
[----:B------:R-:W-:Y:S01]  /*1ea0*/  ULDC.64 UR4, c[0x0][0x5c0] ;  /* 0x0001700000047ab9 */ /* 0x000fe20000000a00 */
[----:B------:R-:W-:Y:S01]  /*1eb0*/  BSSY B0, `(.L_x_34) ;  /* 0x00001c1000007945 */ /* 0x000fe20003800000 */
[-C--:B0-----:R-:W-:Y:S02]  /*1ec0*/  IMAD R0, R11, R12.reuse, RZ ;  /* 0x0000000c0b007224 */ /* 0x081fe400078e02ff */
[----:B------:R-:W-:-:S04]  /*1ed0*/  IMAD.WIDE.U32 R4, R67, R12, R4 ;  /* 0x0000000c43047225 */ /* 0x000fc800078e0004 */
[----:B------:R-:W-:Y:S01]  /*1ee0*/  IMAD R3, R67, R13, R0 ;  /* 0x0000000d43037224 */ /* 0x000fe200078e0200 */
[----:B------:R-:W-:-:S03]  /*1ef0*/  IADD3 R6, P0, R4, UR4, RZ ;  /* 0x0000000404067c10 */ /* 0x000fc6000ff1e0ff */
[----:B------:R-:W-:Y:S01]  /*1f00*/  IMAD.IADD R3, R5, 0x1, R3 ;  /* 0x0000000105037824 */ /* 0x000fe200078e0203 */
[----:B------:R-:W-:-:S04]  /*1f10*/  LEA R4, P1, R12, R6, 0x3 ;  /* 0x000000060c047211 */ /* 0x000fc800078218ff */
[----:B------:R-:W-:Y:S02]  /*1f20*/  IADD3.X R7, R3, UR5, RZ, P0, !PT ;  /* 0x0000000503077c10 */ /* 0x000fe400087fe4ff */
[----:B-----5:R-:W-:Y:S02]  /*1f30*/  ISETP.NE.AND P0, PT, R57, RZ, PT ;  /* 0x000000ff3900720c */ /* 0x020fe40003f05270 */
[----:B------:R-:W-:-:S11]  /*1f40*/  LEA.HI.X R5, R12, R7, R13, 0x3, P1 ;  /* 0x000000070c057211 */ /* 0x000fd600008f1c0d */
[----:B------:R-:W-:Y:S05]  /*1f50*/  @!P0 BRA `(.L_x_35) ;  /* 0x0000001400188947 */ /* 0x000fea0003800000 */
[----:B------:R-:W0:Y:S01]  /*1f60*/  LDC.64 R62, c[0x0][0x5b0] ;  /* 0x00016c00ff3e7b82 */ /* 0x000e220000000a00 */
[----:B------:R-:W-:Y:S01]  /*1f70*/  ULDC.64 UR4, c[0x0][0x5b8] ;  /* 0x00016e0000047ab9 */ /* 0x000fe20000000a00 */
[----:B------:R-:W-:Y:S01]  /*1f80*/  ISETP.GE.AND P3, PT, R60, 0x1, PT ;  /* 0x000000013c00780c */ /* 0x000fe20003f66270 */
[----:B------:R-:W-:Y:S01]  /*1f90*/  IMAD R0, R14, UR4, RZ ;  /* 0x000000040e007c24 */ /* 0x000fe2000f8e02ff */
[----:B------:R-:W-:Y:S01]  /*1fa0*/  BSSY B1, `(.L_x_36) ;  /* 0x000000e000017945 */ /* 0x000fe20003800000 */
[C---:B------:R-:W-:Y:S01]  /*1fb0*/  IMAD.WIDE.U32 R14, R61.reuse, UR4, R8 ;  /* 0x000000043d0e7c25 */ /* 0x040fe2000f8e0008 */
[----:B------:R-:W-:Y:S02]  /*1fc0*/  ISETP.LT.OR P1, PT, R20, 0x1, !P3 ;  /* 0x000000011400780c */ /* 0x000fe40005f21670 */
[----:B------:R-:W1:Y:S01]  /*1fd0*/  LDC.64 R64, c[0x0][0x5a8] ;  /* 0x00016a00ff407b82 */ /* 0x000e620000000a00 */
[----:B------:R-:W-:Y:S02]  /*1fe0*/  IMAD R13, R61, UR5, R0 ;  /* 0x000000053d0d7c24 */ /* 0x000fe4000f8e0200 */
[----:B------:R-:W-:-:S02]  /*1ff0*/  IMAD.MOV.U32 R12, RZ, RZ, R14 ;  /* 0x000000ffff0c7224 */ /* 0x000fc400078e000e */
[----:B------:R-:W-:Y:S02]  /*2000*/  IMAD.IADD R13, R15, 0x1, R13 ;  /* 0x000000010f0d7824 */ /* 0x000fe400078e020d */
[-C--:B0-----:R-:W-:Y:S02]  /*2010*/  IMAD R10, R11, R62.reuse, RZ ;  /* 0x0000003e0b0a7224 */ /* 0x081fe400078e02ff */
[----:B------:R-:W-:-:S04]  /*2020*/  IMAD.WIDE.U32 R8, R67, R62, R12 ;  /* 0x0000003e43087225 */ /* 0x000fc800078e000c */
[----:B------:R-:W-:Y:S01]  /*2030*/  IMAD R21, R67, R63, R10 ;  /* 0x0000003f43157224 */ /* 0x000fe200078e020a */
[----:B-1----:R-:W-:-:S04]  /*2040*/  IADD3 R8, P0, R8, R64, RZ ;  /* 0x0000004008087210 */ /* 0x002fc80007f1e0ff */
[----:B------:R-:W-:Y:S01]  /*2050*/  IADD3.X R9, R65, R9, R21, P0, !PT ;  /* 0x0000000941097210 */ /* 0x000fe200007fe415 */
[----:B------:R-:W-:Y:S08]  /*2060*/  @P1 BRA `(.L_x_37) ;  /* 0x0000000000041947 */ /* 0x000ff00003800000 */
[----:B------:R0:W5:Y:S02]  /*2070*/  LDG.E.U8 R58, desc[UR36][R8.64] ;  /* 0x00000024083a7981 */ /* 0x000164000c1e1100 */
.L_x_37:
[----:B------:R-:W-:Y:S05]  /*2080*/  BSYNC B1 ;  /* 0x0000000000017941 */ /* 0x000fea0003800000 */
.L_x_36:
[----:B-----5:R-:W-:Y:S01]  /*2090*/  LOP3.LUT R0, R58, 0xffff, RZ, 0xc0, !PT ;  /* 0x0000ffff3a007812 */ /* 0x020fe200078ec0ff */
[----:B------:R-:W-:Y:S01]  /*20a0*/  IMAD.SHL.U32 R10, R62, 0x8, RZ ;  /* 0x000000083e0a7824 */ /* 0x000fe200078e00ff */
[----:B------:R-:W-:Y:S01]  /*20b0*/  ISETP.GE.AND P2, PT, R60, 0x2, PT ;  /* 0x000000023c00780c */ /* 0x000fe20003f46270 */
[----:B------:R-:W-:Y:S01]  /*20c0*/  BSSY B1, `(.L_x_38) ;  /* 0x000000e000017945 */ /* 0x000fe20003800000 */
[----:B------:R-:W-:Y:S02]  /*20d0*/  PRMT R0, R0, 0x8880, RZ ;  /* 0x0000888000007816 */ /* 0x000fe400000000ff */
[----:B------:R-:W-:Y:S02]  /*20e0*/  ISETP.LT.OR P0, PT, R20, 0x1, !P2 ;  /* 0x000000011400780c */ /* 0x000fe40005701670 */
[----:B------:R-:W-:Y:S01]  /*20f0*/  SHF.L.U64.HI R11, R62, 0x3, R63 ;  /* 0x000000033e0b7819 */ /* 0x000fe2000001023f */
[----:B------:R-:W-:-:S04]  /*2100*/  IMAD R3, R0, R57, RZ ;  /* 0x0000003900037224 */ /* 0x000fc800078e02ff */
[----:B------:R-:W-:Y:S02]  /*2110*/  @!P1 IMAD R15, R24, R56, R3 ;  /* 0x00000038180f9224 */ /* 0x000fe400078e0203 */
[----:B------:R-:W-:-:S03]  /*2120*/  IMAD.WIDE.U32 R10, R67, R62, R10 ;  /* 0x0000003e430a7225 */ /* 0x000fc600078e000a */
[----:B------:R1:W-:Y:S01]  /*2130*/  @!P1 STG.E.U8 desc[UR36][R6.64], R15 ;  /* 0x0000000f06009986 */ /* 0x0003e2000c101124 */
[----:B------:R-:W-:Y:S01]  /*2140*/  IADD3 R10, P4, P5, R14, R64, R10 ;  /* 0x000000400e0a7210 */ /* 0x000fe20007d9e00a */
[----:B------:R-:W-:Y:S01]  /*2150*/  IMAD.IADD R14, R21, 0x1, R11 ;  /* 0x00000001150e7824 */ /* 0x000fe200078e020b */
[----:B------:R-:W-:Y:S11]  /*2160*/  @P0 BRA `(.L_x_39) ;  /* 0x00000000000c0947 */ /* 0x000ff60003800000 */
[----:B------:R-:W2:Y:S02]  /*2170*/  LDG.E.U8 R58, desc[UR36][R8.64+0x1] ;  /* 0x00000124083a7981 */ /* 0x000ea4000c1e1100 */
[----:B--2---:R-:W-:-:S05]  /*2180*/  PRMT R0, R58, 0x8880, RZ ;  /* 0x000088803a007816 */ /* 0x004fca00000000ff */
[----:B------:R-:W-:-:S07]  /*2190*/  IMAD R3, R0, R57, RZ ;  /* 0x0000003900037224 */ /* 0x000fce00078e02ff */
.L_x_39:
[----:B------:R-:W-:Y:S05]  /*21a0*/  BSYNC B1 ;  /* 0x0000000000017941 */ /* 0x000fea0003800000 */
.L_x_38:
[----:B------:R-:W-:Y:S01]  /*21b0*/  ISETP.LT.OR P3, PT, R20, 0x9, !P3 ;  /* 0x000000091400780c */ /* 0x000fe20005f61670 */
[----:B------:R-:W-:Y:S01]  /*21c0*/  @!P0 IMAD R25, R25, R56, R3 ;  /* 0x0000003819198224 */ /* 0x000fe200078e0203 */
[C---:B------:R-:W-:Y:S01]  /*21d0*/  ISETP.GE.AND P1, PT, R60.reuse, 0x9, PT ;  /* 0x000000093c00780c */ /* 0x040fe20003f26270 */
[----:B------:R-:W-:Y:S01]  /*21e0*/  BSSY B1, `(.L_x_40) ;  /* 0x000000b000017945 */ /* 0x000fe20003800000 */
[----:B------:R-:W-:Y:S02]  /*21f0*/  IADD3.X R11, R13, R65, R14, P4, P5 ;  /* 0x000000410d0b7210 */ /* 0x000fe400027ea40e */
[----:B------:R2:W-:Y:S01]  /*2200*/  @!P0 STG.E.U8 desc[UR36][R6.64+0x1], R25 ;  /* 0x0000011906008986 */ /* 0x0005e2000c101124 */
[----:B------:R-:W-:Y:S02]  /*2210*/  ISETP.GE.AND P0, PT, R60, 0xa, PT ;  /* 0x0000000a3c00780c */ /* 0x000fe40003f06270 */
[C---:B------:R-:W-:Y:S02]  /*2220*/  ISETP.LT.OR P2, PT, R20.reuse, 0x9, !P2 ;  /* 0x000000091400780c */ /* 0x040fe40005741670 */
[----:B------:R-:W-:-:S02]  /*2230*/  ISETP.LT.OR P5, PT, R20, 0x1, !P1 ;  /* 0x000000011400780c */ /* 0x000fc40004fa1670 */
[----:B------:R-:W-:Y:S01]  /*2240*/  ISETP.LT.OR P4, PT, R20, 0x1, !P0 ;  /* 0x000000011400780c */ /* 0x000fe20004781670 */
[----:B------:R-:W-:-:S12]  /*2250*/  @P3 BRA `(.L_x_41) ;  /* 0x00000000000c3947 */ /* 0x000fd80003800000 */
[----:B------:R-:W3:Y:S02]  /*2260*/  LDG.E.U8 R58, desc[UR36][R10.64] ;  /* 0x000000240a3a7981 */ /* 0x000ee4000c1e1100 */
[----:B---3--:R-:W-:-:S05]  /*2270*/  PRMT R0, R58, 0x8880, RZ ;  /* 0x000088803a007816 */ /* 0x008fca00000000ff */
[----:B------:R-:W-:-:S07]  /*2280*/  IMAD R3, R0, R57, RZ ;  /* 0x0000003900037224 */ /* 0x000fce00078e02ff */
.L_x_41:
[----:B------:R-:W-:Y:S05]  /*2290*/  BSYNC B1 ;  /* 0x0000000000017941 */ /* 0x000fea0003800000 */
.L_x_40:
[----:B------:R-:W-:Y:S01]  /*22a0*/  @!P3 IMAD R13, R26, R56, R3 ;  /* 0x000000381a0db224 */ /* 0x000fe200078e0203 */
[----:B------:R-:W-:Y:S04]  /*22b0*/  BSSY B1, `(.L_x_42) ;  /* 0x0000006000017945 */ /* 0x000fe80003800000 */
[----:B------:R3:W-:Y:S01]  /*22c0*/  @!P3 STG.E.U8 desc[UR36][R4.64], R13 ;  /* 0x0000000d0400b986 */ /* 0x0007e2000c101124 */
[----:B------:R-:W-:Y:S05]  /*22d0*/  @P2 BRA `(.L_x_43) ;  /* 0x00000000000c2947 */ /* 0x000fea0003800000 */
[----:B------:R-:W4:Y:S02]  /*22e0*/  LDG.E.U8 R58, desc[UR36][R10.64+0x1] ;  /* 0x000001240a3a7981 */ /* 0x000f24000c1e1100 */
[----:B----4-:R-:W-:-:S05]  /*22f0*/  PRMT R0, R58, 0x8880, RZ ;  /* 0x000088803a007816 */ /* 0x010fca00000000ff */
[----:B------:R-:W-:-:S07]  /*2300*/  IMAD R3, R0, R57, RZ ;  /* 0x0000003900037224 */ /* 0x000fce00078e02ff */
.L_x_43:
[----:B------:R-:W-:Y:S05]  /*2310*/  BSYNC B1 ;  /* 0x0000000000017941 */ /* 0x000fea0003800000 */
.L_x_42:
[----:B------:R-:W-:Y:S01]  /*2320*/  @!P2 IMAD R27, R27, R56, R3 ;  /* 0x000000381b1ba224 */ /* 0x000fe200078e0203 */
[----:B------:R-:W-:Y:S04]  /*2330*/  BSSY B1, `(.L_x_44) ;  /* 0x0000006000017945 */ /* 0x000fe80003800000 */
[----:B------:R4:W-:Y:S01]  /*2340*/  @!P2 STG.E.U8 desc[UR36][R4.64+0x1], R27 ;  /* 0x0000011b0400a986 */ /* 0x0009e2000c101124 */
[----:B------:R-:W-:Y:S05]  /*2350*/  @P5 BRA `(.L_x_45) ;  /* 0x00000000000c5947 */ /* 0x000fea0003800000 */
[----:B------:R-:W5:Y:S02]  /*2360*/  LDG.E.U8 R58, desc[UR36][R8.64+0x8] ;  /* 0x00000824083a7981 */ /* 0x000f64000c1e1100 */
[----:B-----5:R-:W-:-:S05]  /*2370*/  PRMT R0, R58, 0x8880, RZ ;  /* 0x000088803a007816 */ /* 0x020fca00000000ff */
[----:B------:R-:W-:-:S07]  /*2380*/  IMAD R3, R0, R57, RZ ;  /* 0x0000003900037224 */ /* 0x000fce00078e02ff */
.L_x_45:
[----:B------:R-:W-:Y:S05]  /*2390*/  BSYNC B1 ;  /* 0x0000000000017941 */ /* 0x000fea0003800000 */
.L_x_44:
[----:B---3--:R-:W-:Y:S01]  /*23a0*/  @!P5 IMAD R13, R28, R56, R3 ;  /* 0x000000381c0dd224 */ /* 0x008fe200078e0203 */
[----:B------:R-:W-:Y:S04]  /*23b0*/  BSSY B1, `(.L_x_46) ;  /* 0x0000006000017945 */ /* 0x000fe80003800000 */
[----:B------:R3:W-:Y:S01]  /*23c0*/  @!P5 STG.E.U8 desc[UR36][R6.64+0x8], R13 ;  /* 0x0000080d0600d986 */ /* 0x0007e2000c101124 */
[----:B------:R-:W-:Y:S05]  /*23d0*/  @P4 BRA `(.L_x_47) ;  /* 0x00000000000c4947 */ /* 0x000fea0003800000 */
[----:B------:R-:W5:Y:S02]  /*23e0*/  LDG.E.U8 R58, desc[UR36][R8.64+0x9] ;  /* 0x00000924083a7981 */ /* 0x000f64000c1e1100 */
[----:B-----5:R-:W-:-:S05]  /*23f0*/  PRMT R0, R58, 0x8880, RZ ;  /* 0x000088803a007816 */ /* 0x020fca00000000ff */
[----:B------:R-:W-:-:S07]  /*2400*/  IMAD R3, R0, R57, RZ ;  /* 0x0000003900037224 */ /* 0x000fce00078e02ff */
.L_x_47:
[----:B------:R-:W-:Y:S05]  /*2410*/  BSYNC B1 ;  /* 0x0000000000017941 */ /* 0x000fea0003800000 */
.L_x_46:
[----:B------:R-:W-:Y:S01]  /*2420*/  ISETP.LT.OR P1, PT, R20, 0x9, !P1 ;  /* 0x000000091400780c */ /* 0x000fe20004f21670 */
[----:B------:R-:W-:Y:S01]  /*2430*/  @!P4 IMAD R29, R29, R56, R3 ;  /* 0x000000381d1dc224 */ /* 0x000fe200078e0203 */
[C---:B------:R-:W-:Y:S01]  /*2440*/  ISETP.GE.AND P3, PT, R60.reuse, 0x11, PT ;  /* 0x000000113c00780c */ /* 0x040fe20003f66270 */
[----:B------:R-:W-:Y:S01]  /*2450*/  BSSY B1, `(.L_x_48) ;  /* 0x000000a000017945 */ /* 0x000fe20003800000 */
[----:B------:R-:W-:Y:S02]  /*2460*/  ISETP.GE.AND P2, PT, R60, 0x12, PT ;  /* 0x000000123c00780c */ /* 0x000fe40003f46270 */
[----:B------:R0:W-:Y:S01]  /*2470*/  @!P4 STG.E.U8 desc[UR36][R6.64+0x9], R29 ;  /* 0x0000091d0600c986 */ /* 0x0001e2000c101124 */
[C---:B------:R-:W-:Y:S02]  /*2480*/  ISETP.LT.OR P0, PT, R20.reuse, 0x9, !P0 ;  /* 0x000000091400780c */ /* 0x040fe40004701670 */
[C---:B------:R-:W-:Y:S02]  /*2490*/  ISETP.LT.OR P5, PT, R20.reuse, 0x1, !P3 ;  /* 0x000000011400780c */ /* 0x040fe40005fa1670 */
[----:B------:R-:W-:-:S02]  /*24a0*/  ISETP.LT.OR P4, PT, R20, 0x1, !P2 ;  /* 0x000000011400780c */ /* 0x000fc40005781670 */
[----:B------:R-:W-:Y:S11]  /*24b0*/  @P1 BRA `(.L_x_49) ;  /* 0x00000000000c1947 */ /* 0x000ff60003800000 */
[----:B------:R-:W5:Y:S02]  /*24c0*/  LDG.E.U8 R58, desc[UR36][R10.64+0x8] ;  /* 0x000008240a3a7981 */ /* 0x000f64000c1e1100 */
[----:B-----5:R-:W-:-:S05]  /*24d0*/  PRMT R0, R58, 0x8880, RZ ;  /* 0x000088803a007816 */ /* 0x020fca00000000ff */
[----:B------:R-:W-:-:S07]  /*24e0*/  IMAD R3, R0, R57, RZ ;  /* 0x0000003900037224 */ /* 0x000fce00078e02ff */
.L_x_49:
[----:B------:R-:W-:Y:S05]  /*24f0*/  BSYNC B1 ;  /* 0x0000000000017941 */ /* 0x000fea0003800000 */
.L_x_48:
[----:B---3--:R-:W-:Y:S01]  /*2500*/  @!P1 IMAD R13, R30, R56, R3 ;  /* 0x000000381e0d9224 */ /* 0x008fe200078e0203 */
[----:B------:R-:W-:Y:S04]  /*2510*/  BSSY B1, `(.L_x_50) ;  /* 0x0000006000017945 */ /* 0x000fe80003800000 */
[----:B------:R3:W-:Y:S01]  /*2520*/  @!P1 STG.E.U8 desc[UR36][R4.64+0x8], R13 ;  /* 0x0000080d04009986 */ /* 0x0007e2000c101124 */
[----:B------:R-:W-:Y:S05]  /*2530*/  @P0 BRA `(.L_x_51) ;  /* 0x00000000000c0947 */ /* 0x000fea0003800000 */
[----:B------:R-:W5:Y:S02]  /*2540*/  LDG.E.U8 R58, desc[UR36][R10.64+0x9] ;  /* 0x000009240a3a7981 */ /* 0x000f64000c1e1100 */
[----:B-----5:R-:W-:-:S05]  /*2550*/  PRMT R0, R58, 0x8880, RZ ;  /* 0x000088803a007816 */ /* 0x020fca00000000ff */
[----:B------:R-:W-:-:S07]  /*2560*/  IMAD R3, R0, R57, RZ ;  /* 0x0000003900037224 */ /* 0x000fce00078e02ff */
.L_x_51:
[----:B------:R-:W-:Y:S05]  /*2570*/  BSYNC B1 ;  /* 0x0000000000017941 */ /* 0x000fea0003800000 */
.L_x_50:
[----:B------:R-:W-:Y:S01]  /*2580*/  @!P0 IMAD R31, R31, R56, R3 ;  /* 0x000000381f1f8224 */ /* 0x000fe200078e0203 */
[----:B------:R-:W-:Y:S04]  /*2590*/  BSSY B1, `(.L_x_52) ;  /* 0x0000006000017945 */ /* 0x000fe80003800000 */
[----:B------:R0:W-:Y:S01]  /*25a0*/  @!P0 STG.E.U8 desc[UR36][R4.64+0x9], R31 ;  /* 0x0000091f04008986 */ /* 0x0001e2000c101124 */
[----:B------:R-:W-:Y:S05]  /*25b0*/  @P5 BRA `(.L_x_53) ;  /* 0x00000000000c5947 */ /* 0x000fea0003800000 */
[----:B------:R-:W5:Y:S02]  /*25c0*/  LDG.E.U8 R58, desc[UR36][R8.64+0x10] ;  /* 0x00001024083a7981 */ /* 0x000f64000c1e1100 */
[----:B-----5:R-:W-:-:S05]  /*25d0*/  PRMT R0, R58, 0x8880, RZ ;  /* 0x000088803a007816 */ /* 0x020fca00000000ff */
[----:B------:R-:W-:-:S07]  /*25e0*/  IMAD R3, R0, R57, RZ ;  /* 0x0000003900037224 */ /* 0x000fce00078e02ff */
.L_x_53:
[----:B------:R-:W-:Y:S05]  /*25f0*/  BSYNC B1 ;  /* 0x0000000000017941 */ /* 0x000fea0003800000 */
.L_x_52:
[----:B---3--:R-:W-:Y:S01]  /*2600*/  @!P5 IMAD R13, R32, R56, R3 ;  /* 0x00000038200dd224 */ /* 0x008fe200078e0203 */
[----:B------:R-:W-:Y:S04]  /*2610*/  BSSY B1, `(.L_x_54) ;  /* 0x0000006000017945 */ /* 0x000fe80003800000 */
[----:B------:R3:W-:Y:S01]  /*2620*/  @!P5 STG.E.U8 desc[UR36][R6.64+0x10], R13 ;  /* 0x0000100d0600d986 */ /* 0x0007e2000c101124 */
[----:B------:R-:W-:Y:S05]  /*2630*/  @P4 BRA `(.L_x_55) ;  /* 0x00000000000c4947 */ /* 0x000fea0003800000 */
[----:B------:R-:W5:Y:S02]  /*2640*/  LDG.E.U8 R58, desc[UR36][R8.64+0x11] ;  /* 0x00001124083a7981 */ /* 0x000f64000c1e1100 */
[----:B-----5:R-:W-:-:S05]  /*2650*/  PRMT R0, R58, 0x8880, RZ ;  /* 0x000088803a007816 */ /* 0x020fca00000000ff */
[----:B------:R-:W-:-:S07]  /*2660*/  IMAD R3, R0, R57, RZ ;  /* 0x0000003900037224 */ /* 0x000fce00078e02ff */
.L_x_55:
[----:B------:R-:W-:Y:S05]  /*2670*/  BSYNC B1 ;  /* 0x0000000000017941 */ /* 0x000fea0003800000 */
.L_x_54:
        /* <DEDUP_REMOVED lines=13> */
.L_x_57:
[----:B------:R-:W-:Y:S05]  /*2750*/  BSYNC B1 ;  /* 0x0000000000017941 */ /* 0x000fea0003800000 */
.L_x_56:
[----:B---3--:R-:W-:Y:S01]  /*2760*/  @!P3 IMAD R13, R34, R56, R3 ;  /* 0x00000038220db224 */ /* 0x008fe200078e0203 */
[----:B------:R-:W-:Y:S04]  /*2770*/  BSSY B1, `(.L_x_58) ;  /* 0x0000006000017945 */ /* 0x000fe80003800000 */
[----:B------:R3:W-:Y:S01]  /*2780*/  @!P3 STG.E.U8 desc[UR36][R4.64+0x10], R13 ;  /* 0x0000100d0400b986 */ /* 0x0007e2000c101124 */
[----:B------:R-:W-:Y:S05]  /*2790*/  @P2 BRA `(.L_x_59) ;  /* 0x00000000000c2947 */ /* 0x000fea0003800000 */
[----:B------:R-:W5:Y:S02]  /*27a0*/  LDG.E.U8 R58, desc[UR36][R10.64+0x11] ;  /* 0x000011240a3a7981 */ /* 0x000f64000c1e1100 */
[----:B-----5:R-:W-:-:S05]  /*27b0*/  PRMT R0, R58, 0x8880, RZ ;  /* 0x000088803a007816 */ /* 0x020fca00000000ff */
[----:B------:R-:W-:-:S07]  /*27c0*/  IMAD R3, R0, R57, RZ ;  /* 0x0000003900037224 */ /* 0x000fce00078e02ff */
.L_x_59:
[----:B------:R-:W-:Y:S05]  /*27d0*/  BSYNC B1 ;  /* 0x0000000000017941 */ /* 0x000fea0003800000 */
.L_x_58:
[----:B------:R-:W-:Y:S01]  /*27e0*/  @!P2 IMAD R35, R35, R56, R3 ;  /* 0x000000382323a224 */ /* 0x000fe200078e0203 */
[----:B------:R-:W-:Y:S04]  /*27f0*/  BSSY B1, `(.L_x_60) ;  /* 0x0000006000017945 */ /* 0x000fe80003800000 */
[----:B------:R0:W-:Y:S01]  /*2800*/  @!P2 STG.E.U8 desc[UR36][R4.64+0x11], R35 ;  /* 0x000011230400a986 */ /* 0x0001e2000c101124 */
[----:B------:R-:W-:Y:S05]  /*2810*/  @P5 BRA `(.L_x_61) ;  /* 0x00000000000c5947 */ /* 0x000fea0003800000 */
[----:B------:R-:W5:Y:S02]  /*2820*/  LDG.E.U8 R58, desc[UR36][R8.64+0x18] ;  /* 0x00001824083a7981 */ /* 0x000f64000c1e1100 */
[----:B-----5:R-:W-:-:S05]  /*2830*/  PRMT R0, R58, 0x8880, RZ ;  /* 0x000088803a007816 */ /* 0x020fca00000000ff */
[----:B------:R-:W-:-:S07]  /*2840*/  IMAD R3, R0, R57, RZ ;  /* 0x0000003900037224 */ /* 0x000fce00078e02ff */
.L_x_61:
[----:B------:R-:W-:Y:S05]  /*2850*/  BSYNC B1 ;  /* 0x0000000000017941 */ /* 0x000fea0003800000 */
.L_x_60:
[----:B---3--:R-:W-:Y:S01]  /*2860*/  @!P5 IMAD R13, R36, R56, R3 ;  /* 0x00000038240dd224 */ /* 0x008fe200078e0203 */
[----:B------:R-:W-:Y:S04]  /*2870*/  BSSY B1, `(.L_x_62) ;  /* 0x0000006000017945 */ /* 0x000fe80003800000 */
[----:B------:R3:W-:Y:S01]  /*2880*/  @!P5 STG.E.U8 desc[UR36][R6.64+0x18], R13 ;  /* 0x0000180d0600d986 */ /* 0x0007e2000c101124 */
[----:B------:R-:W-:Y:S05]  /*2890*/  @P4 BRA `(.L_x_63) ;  /* 0x00000000000c4947 */ /* 0x000fea0003800000 */
[----:B------:R-:W5:Y:S02]  /*28a0*/  LDG.E.U8 R58, desc[UR36][R8.64+0x19] ;  /* 0x00001924083a7981 */ /* 0x000f64000c1e1100 */
[----:B-----5:R-:W-:-:S05]  /*28b0*/  PRMT R0, R58, 0x8880, RZ ;  /* 0x000088803a007816 */ /* 0x020fca00000000ff */
[----:B------:R-:W-:-:S07]  /*28c0*/  IMAD R3, R0, R57, RZ ;  /* 0x0000003900037224 */ /* 0x000fce00078e02ff */
.L_x_63:
[----:B------:R-:W-:Y:S05]  /*28d0*/  BSYNC B1 ;  /* 0x0000000000017941 */ /* 0x000fea0003800000 */
.L_x_62:
        /* <DEDUP_REMOVED lines=13> */
.L_x_65:
[----:B------:R-:W-:Y:S05]  /*29b0*/  BSYNC B1 ;  /* 0x0000000000017941 */ /* 0x000fea0003800000 */
.L_x_64:
[----:B---3--:R-:W-:Y:S01]  /*29c0*/  @!P1 IMAD R13, R38, R56, R3 ;  /* 0x00000038260d9224 */ /* 0x008fe200078e0203 */
[----:B------:R-:W-:Y:S04]  /*29d0*/  BSSY B1, `(.L_x_66) ;  /* 0x0000006000017945 */ /* 0x000fe80003800000 */
[----:B------:R3:W-:Y:S01]  /*29e0*/  @!P1 STG.E.U8 desc[UR36][R4.64+0x18], R13 ;  /* 0x0000180d04009986 */ /* 0x0007e2000c101124 */
[----:B------:R-:W-:Y:S05]  /*29f0*/  @P4 BRA `(.L_x_67) ;  /* 0x00000000000c4947 */ /* 0x000fea0003800000 */
[----:B------:R-:W5:Y:S02]  /*2a00*/  LDG.E.U8 R58, desc[UR36][R10.64+0x19] ;  /* 0x000019240a3a7981 */ /* 0x000f64000c1e1100 */
[----:B-----5:R-:W-:-:S05]  /*2a10*/  PRMT R0, R58, 0x8880, RZ ;  /* 0x000088803a007816 */ /* 0x020fca00000000ff */
[----:B------:R-:W-:-:S07]  /*2a20*/  IMAD R3, R0, R57, RZ ;  /* 0x0000003900037224 */ /* 0x000fce00078e02ff */
.L_x_67:
[----:B------:R-:W-:Y:S05]  /*2a30*/  BSYNC B1 ;  /* 0x0000000000017941 */ /* 0x000fea0003800000 */
.L_x_66:
[----:B------:R-:W-:Y:S01]  /*2a40*/  @!P4 IMAD R39, R39, R56, R3 ;  /* 0x000000382727c224 */ /* 0x000fe200078e0203 */
[----:B------:R-:W-:Y:S04]  /*2a50*/  BSSY B1, `(.L_x_68) ;  /* 0x0000006000017945 */ /* 0x000fe80003800000 */
[----:B------:R0:W-:Y:S01]  /*2a60*/  @!P4 STG.E.U8 desc[UR36][R4.64+0x19], R39 ;  /* 0x000019270400c986 */ /* 0x0001e2000c101124 */
[----:B------:R-:W-:Y:S05]  /*2a70*/  @P5 BRA `(.L_x_69) ;  /* 0x00000000000c5947 */ /* 0x000fea0003800000 */
[----:B------:R-:W5:Y:S02]  /*2a80*/  LDG.E.U8 R58, desc[UR36][R8.64+0x20] ;  /* 0x00002024083a7981 */ /* 0x000f64000c1e1100 */
[----:B-----5:R-:W-:-:S05]  /*2a90*/  PRMT R0, R58, 0x8880, RZ ;  /* 0x000088803a007816 */ /* 0x020fca00000000ff */
[----:B------:R-:W-:-:S07]  /*2aa0*/  IMAD R3, R0, R57, RZ ;  /* 0x0000003900037224 */ /* 0x000fce00078e02ff */
.L_x_69:
[----:B------:R-:W-:Y:S05]  /*2ab0*/  BSYNC B1 ;  /* 0x0000000000017941 */ /* 0x000fea0003800000 */
.L_x_68:
[----:B---3--:R-:W-:Y:S01]  /*2ac0*/  @!P5 IMAD R13, R40, R56, R3 ;  /* 0x00000038280dd224 */ /* 0x008fe200078e0203 */
[----:B------:R-:W-:Y:S04]  /*2ad0*/  BSSY B1, `(.L_x_70) ;  /* 0x0000006000017945 */ /* 0x000fe80003800000 */
[----:B------:R3:W-:Y:S01]  /*2ae0*/  @!P5 STG.E.U8 desc[UR36][R6.64+0x20], R13 ;  /* 0x0000200d0600d986 */ /* 0x0007e2000c101124 */
[----:B------:R-:W-:Y:S05]  /*2af0*/  @P0 BRA `(.L_x_71) ;  /* 0x00000000000c0947 */ /* 0x000fea0003800000 */
[----:B------:R-:W5:Y:S02]  /*2b00*/  LDG.E.U8 R58, desc[UR36][R8.64+0x21] ;  /* 0x00002124083a7981 */ /* 0x000f64000c1e1100 */
[----:B-----5:R-:W-:-:S05]  /*2b10*/  PRMT R0, R58, 0x8880, RZ ;  /* 0x000088803a007816 */ /* 0x020fca00000000ff */
[----:B------:R-:W-:-:S07]  /*2b20*/  IMAD R3, R0, R57, RZ ;  /* 0x0000003900037224 */ /* 0x000fce00078e02ff */
.L_x_71:
[----:B------:R-:W-:Y:S05]  /*2b30*/  BSYNC B1 ;  /* 0x0000000000017941 */ /* 0x000fea0003800000 */
.L_x_70:
        /* <DEDUP_REMOVED lines=13> */
.L_x_73:
[----:B------:R-:W-:Y:S05]  /*2c10*/  BSYNC B1 ;  /* 0x0000000000017941 */ /* 0x000fea0003800000 */
.L_x_72:
[----:B---3--:R-:W-:Y:S01]  /*2c20*/  @!P3 IMAD R13, R42, R56, R3 ;  /* 0x000000382a0db224 */ /* 0x008fe200078e0203 */
[----:B------:R-:W-:Y:S04]  /*2c30*/  BSSY B1, `(.L_x_74) ;  /* 0x0000006000017945 */ /* 0x000fe80003800000 */
[----:B------:R3:W-:Y:S01]  /*2c40*/  @!P3 STG.E.U8 desc[UR36][R4.64+0x20], R13 ;  /* 0x0000200d0400b986 */ /* 0x0007e2000c101124 */
[----:B------:R-:W-:Y:S05]  /*2c50*/  @P2 BRA `(.L_x_75) ;  /* 0x00000000000c2947 */ /* 0x000fea0003800000 */
[----:B------:R-:W5:Y:S02]  /*2c60*/  LDG.E.U8 R58, desc[UR36][R10.64+0x21] ;  /* 0x000021240a3a7981 */ /* 0x000f64000c1e1100 */
[----:B-----5:R-:W-:-:S05]  /*2c70*/  PRMT R0, R58, 0x8880, RZ ;  /* 0x000088803a007816 */ /* 0x020fca00000000ff */
[----:B------:R-:W-:-:S07]  /*2c80*/  IMAD R3, R0, R57, RZ ;  /* 0x0000003900037224 */ /* 0x000fce00078e02ff */
.L_x_75:
[----:B------:R-:W-:Y:S05]  /*2c90*/  BSYNC B1 ;  /* 0x0000000000017941 */ /* 0x000fea0003800000 */
.L_x_74:
[----:B------:R-:W-:Y:S01]  /*2ca0*/  @!P2 IMAD R43, R43, R56, R3 ;  /* 0x000000382b2ba224 */ /* 0x000fe200078e0203 */
[----:B------:R-:W-:Y:S04]  /*2cb0*/  BSSY B1, `(.L_x_76) ;  /* 0x0000006000017945 */ /* 0x000fe80003800000 */
[----:B------:R0:W-:Y:S01]  /*2cc0*/  @!P2 STG.E.U8 desc[UR36][R4.64+0x21], R43 ;  /* 0x0000212b0400a986 */ /* 0x0001e2000c101124 */
[----:B------:R-:W-:Y:S05]  /*2cd0*/  @P0 BRA `(.L_x_77) ;  /* 0x00000000000c0947 */ /* 0x000fea0003800000 */
[----:B------:R-:W5:Y:S02]  /*2ce0*/  LDG.E.U8 R58, desc[UR36][R8.64+0x28] ;  /* 0x00002824083a7981 */ /* 0x000f64000c1e1100 */
[----:B-----5:R-:W-:-:S05]  /*2cf0*/  PRMT R0, R58, 0x8880, RZ ;  /* 0x000088803a007816 */ /* 0x020fca00000000ff */
[----:B------:R-:W-:-:S07]  /*2d00*/  IMAD R3, R0, R57, RZ ;  /* 0x0000003900037224 */ /* 0x000fce00078e02ff */
.L_x_77:
[----:B------:R-:W-:Y:S05]  /*2d10*/  BSYNC B1 ;  /* 0x0000000000017941 */ /* 0x000fea0003800000 */
.L_x_76:
[----:B---3--:R-:W-:Y:S01]  /*2d20*/  @!P0 IMAD R13, R44, R56, R3 ;  /* 0x000000382c0d8224 */ /* 0x008fe200078e0203 */
[----:B------:R-:W-:Y:S04]  /*2d30*/  BSSY B1, `(.L_x_78) ;  /* 0x0000006000017945 */ /* 0x000fe80003800000 */
[----:B------:R3:W-:Y:S01]  /*2d40*/  @!P0 STG.E.U8 desc[UR36][R6.64+0x28], R13 ;  /* 0x0000280d06008986 */ /* 0x0007e2000c101124 */
[----:B------:R-:W-:Y:S05]  /*2d50*/  @P5 BRA `(.L_x_79) ;  /* 0x00000000000c5947 */ /* 0x000fea0003800000 */
[----:B------:R-:W5:Y:S02]  /*2d60*/  LDG.E.U8 R58, desc[UR36][R8.64+0x29] ;  /* 0x00002924083a7981 */ /* 0x000f64000c1e1100 */
[----:B-----5:R-:W-:-:S05]  /*2d70*/  PRMT R0, R58, 0x8880, RZ ;  /* 0x000088803a007816 */ /* 0x020fca00000000ff */
[----:B------:R-:W-:-:S07]  /*2d80*/  IMAD R3, R0, R57, RZ ;  /* 0x0000003900037224 */ /* 0x000fce00078e02ff */
.L_x_79:
[----:B------:R-:W-:Y:S05]  /*2d90*/  BSYNC B1 ;  /* 0x0000000000017941 */ /* 0x000fea0003800000 */
.L_x_78:
        /* <DEDUP_REMOVED lines=13> */
.L_x_81:
[----:B------:R-:W-:Y:S05]  /*2e70*/  BSYNC B1 ;  /* 0x0000000000017941 */ /* 0x000fea0003800000 */
.L_x_80:
[----:B---3--:R-:W-:Y:S01]  /*2e80*/  @!P4 IMAD R13, R46, R56, R3 ;  /* 0x000000382e0dc224 */ /* 0x008fe200078e0203 */
[----:B------:R-:W-:Y:S04]  /*2e90*/  BSSY B1, `(.L_x_82) ;  /* 0x0000006000017945 */ /* 0x000fe80003800000 */
[----:B------:R3:W-:Y:S01]  /*2ea0*/  @!P4 STG.E.U8 desc[UR36][R4.64+0x28], R13 ;  /* 0x0000280d0400c986 */ /* 0x0007e2000c101124 */
[----:B------:R-:W-:Y:S05]  /*2eb0*/  @P1 BRA `(.L_x_83) ;  /* 0x00000000000c1947 */ /* 0x000fea0003800000 */
[----:B------:R-:W5:Y:S02]  /*2ec0*/  LDG.E.U8 R58, desc[UR36][R10.64+0x29] ;  /* 0x000029240a3a7981 */ /* 0x000f64000c1e1100 */
[----:B-----5:R-:W-:-:S05]  /*2ed0*/  PRMT R0, R58, 0x8880, RZ ;  /* 0x000088803a007816 */ /* 0x020fca00000000ff */
[----:B------:R-:W-:-:S07]  /*2ee0*/  IMAD R3, R0, R57, RZ ;  /* 0x0000003900037224 */ /* 0x000fce00078e02ff */
.L_x_83:
[----:B------:R-:W-:Y:S05]  /*2ef0*/  BSYNC B1 ;  /* 0x0000000000017941 */ /* 0x000fea0003800000 */
.L_x_82:
[----:B------:R-:W-:Y:S01]  /*2f00*/  @!P1 IMAD R47, R47, R56, R3 ;  /* 0x000000382f2f9224 */ /* 0x000fe200078e0203 */
[----:B------:R-:W-:Y:S04]  /*2f10*/  BSSY B1, `(.L_x_84) ;  /* 0x0000006000017945 */ /* 0x000fe80003800000 */
[----:B------:R0:W-:Y:S01]  /*2f20*/  @!P1 STG.E.U8 desc[UR36][R4.64+0x29], R47 ;  /* 0x0000292f04009986 */ /* 0x0001e2000c101124 */
[----:B------:R-:W-:Y:S05]  /*2f30*/  @P3 BRA `(.L_x_85) ;  /* 0x00000000000c3947 */ /* 0x000fea0003800000 */
[----:B------:R-:W5:Y:S02]  /*2f40*/  LDG.E.U8 R58, desc[UR36][R8.64+0x30] ;  /* 0x00003024083a7981 */ /* 0x000f64000c1e1100 */
[----:B-----5:R-:W-:-:S05]  /*2f50*/  PRMT R0, R58, 0x8880, RZ ;  /* 0x000088803a007816 */ /* 0x020fca00000000ff */
[----:B------:R-:W-:-:S07]  /*2f60*/  IMAD R3, R0, R57, RZ ;  /* 0x0000003900037224 */ /* 0x000fce00078e02ff */
.L_x_85:
[----:B------:R-:W-:Y:S05]  /*2f70*/  BSYNC B1 ;  /* 0x0000000000017941 */ /* 0x000fea0003800000 */
.L_x_84:
[----:B---3--:R-:W-:Y:S01]  /*2f80*/  @!P3 IMAD R13, R48, R56, R3 ;  /* 0x00000038300db224 */ /* 0x008fe200078e0203 */
[----:B------:R-:W-:Y:S04]  /*2f90*/  BSSY B1, `(.L_x_86) ;  /* 0x0000006000017945 */ /* 0x000fe80003800000 */
[----:B------:R3:W-:Y:S01]  /*2fa0*/  @!P3 STG.E.U8 desc[UR36][R6.64+0x30], R13 ;  /* 0x0000300d0600b986 */ /* 0x0007e2000c101124 */
[----:B------:R-:W-:Y:S05]  /*2fb0*/  @P5 BRA `(.L_x_87) ;  /* 0x00000000000c5947 */ /* 0x000fea0003800000 */
[----:B------:R-:W5:Y:S02]  /*2fc0*/  LDG.E.U8 R58, desc[UR36][R8.64+0x31] ;  /* 0x00003124083a7981 */ /* 0x000f64000c1e1100 */
[----:B-----5:R-:W-:-:S05]  /*2fd0*/  PRMT R0, R58, 0x8880, RZ ;  /* 0x000088803a007816 */ /* 0x020fca00000000ff */
[----:B------:R-:W-:-:S07]  /*2fe0*/  IMAD R3, R0, R57, RZ ;  /* 0x0000003900037224 */ /* 0x000fce00078e02ff */
.L_x_87:
[----:B------:R-:W-:Y:S05]  /*2ff0*/  BSYNC B1 ;  /* 0x0000000000017941 */ /* 0x000fea0003800000 */
.L_x_86:
        /* <DEDUP_REMOVED lines=9> */
[----:B------:R-:W-:Y:S01]  /*3090*/  ISETP.LT.OR P3, PT, R20, 0x9, !P3 ;  /* 0x000000091400780c */ /* 0x000fe20005f61670 */
[----:B------:R-:W-:-:S12]  /*30a0*/  @P2 BRA `(.L_x_89) ;  /* 0x00000000000c2947 */ /* 0x000fd80003800000 */
[----:B------:R-:W5:Y:S02]  /*30b0*/  LDG.E.U8 R58, desc[UR36][R10.64+0x30] ;  /* 0x000030240a3a7981 */ /* 0x000f64000c1e1100 */
[----:B-----5:R-:W-:-:S05]  /*30c0*/  PRMT R0, R58, 0x8880, RZ ;  /* 0x000088803a007816 */ /* 0x020fca00000000ff */
[----:B------:R-:W-:-:S07]  /*30d0*/  IMAD R3, R0, R57, RZ ;  /* 0x0000003900037224 */ /* 0x000fce00078e02ff */
.L_x_89:
[----:B------:R-:W-:Y:S05]  /*30e0*/  BSYNC B1 ;  /* 0x0000000000017941 */ /* 0x000fea0003800000 */
.L_x_88:
[----:B---3--:R-:W-:Y:S01]  /*30f0*/  @!P2 IMAD R13, R50, R56, R3 ;  /* 0x00000038320da224 */ /* 0x008fe200078e0203 */
[----:B------:R-:W-:Y:S04]  /*3100*/  BSSY B1, `(.L_x_90) ;  /* 0x0000006000017945 */ /* 0x000fe80003800000 */
[----:B------:R3:W-:Y:S01]  /*3110*/  @!P2 STG.E.U8 desc[UR36][R4.64+0x30], R13 ;  /* 0x0000300d0400a986 */ /* 0x0007e2000c101124 */
[----:B------:R-:W-:Y:S05]  /*3120*/  @P0 BRA `(.L_x_91) ;  /* 0x00000000000c0947 */ /* 0x000fea0003800000 */
[----:B------:R-:W5:Y:S02]  /*3130*/  LDG.E.U8 R58, desc[UR36][R10.64+0x31] ;  /* 0x000031240a3a7981 */ /* 0x000f64000c1e1100 */
[----:B-----5:R-:W-:-:S05]  /*3140*/  PRMT R0, R58, 0x8880, RZ ;  /* 0x000088803a007816 */ /* 0x020fca00000000ff */
[----:B------:R-:W-:-:S07]  /*3150*/  IMAD R3, R0, R57, RZ ;  /* 0x0000003900037224 */ /* 0x000fce00078e02ff */
.L_x_91:
[----:B------:R-:W-:Y:S05]  /*3160*/  BSYNC B1 ;  /* 0x0000000000017941 */ /* 0x000fea0003800000 */
.L_x_90:
[----:B------:R-:W-:Y:S01]  /*3170*/  @!P0 IMAD R51, R51, R56, R3 ;  /* 0x0000003833338224 */ /* 0x000fe200078e0203 */
[----:B------:R-:W-:Y:S04]  /*3180*/  BSSY B1, `(.L_x_92) ;  /* 0x0000006000017945 */ /* 0x000fe80003800000 */
[----:B------:R0:W-:Y:S01]  /*3190*/  @!P0 STG.E.U8 desc[UR36][R4.64+0x31], R51 ;  /* 0x0000313304008986 */ /* 0x0001e2000c101124 */
[----:B------:R-:W-:Y:S05]  /*31a0*/  @P5 BRA `(.L_x_93) ;  /* 0x00000000000c5947 */ /* 0x000fea0003800000 */
[----:B------:R-:W5:Y:S02]  /*31b0*/  LDG.E.U8 R58, desc[UR36][R8.64+0x38] ;  /* 0x00003824083a7981 */ /* 0x000f64000c1e1100 */
[----:B-----5:R-:W-:-:S05]  /*31c0*/  PRMT R0, R58, 0x8880, RZ ;  /* 0x000088803a007816 */ /* 0x020fca00000000ff */
[----:B------:R-:W-:-:S07]  /*31d0*/  IMAD R3, R0, R57, RZ ;  /* 0x0000003900037224 */ /* 0x000fce00078e02ff */
.L_x_93:
[----:B------:R-:W-:Y:S05]  /*31e0*/  BSYNC B1 ;  /* 0x0000000000017941 */ /* 0x000fea0003800000 */
.L_x_92:
[----:B---3--:R-:W-:Y:S01]  /*31f0*/  @!P5 IMAD R13, R52, R56, R3 ;  /* 0x00000038340dd224 */ /* 0x008fe200078e0203 */
[----:B------:R-:W-:Y:S04]  /*3200*/  BSSY B1, `(.L_x_94) ;  /* 0x0000006000017945 */ /* 0x000fe80003800000 */
[----:B------:R3:W-:Y:S01]  /*3210*/  @!P5 STG.E.U8 desc[UR36][R6.64+0x38], R13 ;  /* 0x0000380d0600d986 */ /* 0x0007e2000c101124 */
[----:B------:R-:W-:Y:S05]  /*3220*/  @P4 BRA `(.L_x_95) ;  /* 0x00000000000c4947 */ /* 0x000fea0003800000 */
[----:B------:R-:W5:Y:S02]  /*3230*/  LDG.E.U8 R58, desc[UR36][R8.64+0x39] ;  /* 0x00003924083a7981 */ /* 0x000f64000c1e1100 */
[----:B-----5:R-:W-:-:S05]  /*3240*/  PRMT R0, R58, 0x8880, RZ ;  /* 0x000088803a007816 */ /* 0x020fca00000000ff */
[----:B------:R-:W-:-:S07]  /*3250*/  IMAD R3, R0, R57, RZ ;  /* 0x0000003900037224 */ /* 0x000fce00078e02ff */
.L_x_95:
[----:B------:R-:W-:Y:S05]  /*3260*/  BSYNC B1 ;  /* 0x0000000000017941 */ /* 0x000fea0003800000 */
.L_x_94:
[----:B------:R-:W-:Y:S01]  /*3270*/  @!P4 IMAD R53, R53, R56, R3 ;  /* 0x000000383535c224 */ /* 0x000fe200078e0203 */
[----:B------:R-:W-:Y:S04]  /*3280*/  BSSY B1, `(.L_x_96) ;  /* 0x0000006000017945 */ /* 0x000fe80003800000 */
[----:B------:R0:W-:Y:S01]  /*3290*/  @!P4 STG.E.U8 desc[UR36][R6.64+0x39], R53 ;  /* 0x000039350600c986 */ /* 0x0001e2000c101124 */
[----:B------:R-:W-:Y:S05]  /*32a0*/  @P3 BRA `(.L_x_97) ;  /* 0x00000000000c3947 */ /* 0x000fea0003800000 */
[----:B------:R-:W5:Y:S02]  /*32b0*/  LDG.E.U8 R58, desc[UR36][R10.64+0x38] ;  /* 0x000038240a3a7981 */ /* 0x000f64000c1e1100 */
[----:B-----5:R-:W-:-:S05]  /*32c0*/  PRMT R0, R58, 0x8880, RZ ;  /* 0x000088803a007816 */ /* 0x020fca00000000ff */
[----:B------:R-:W-:-:S07]  /*32d0*/  IMAD R3, R0, R57, RZ ;  /* 0x0000003900037224 */ /* 0x000fce00078e02ff */
.L_x_97:
[----:B------:R-:W-:Y:S05]  /*32e0*/  BSYNC B1 ;  /* 0x0000000000017941 */ /* 0x000fea0003800000 */
.L_x_96:
[----:B0123--:R-:W-:Y:S01]  /*32f0*/  @!P3 IMAD R7, R54, R56, R3 ;  /* 0x000000383607b224 */ /* 0x00ffe200078e0203 */
[----:B------:R-:W-:Y:S01]  /*3300*/  ISETP.LT.OR P1, PT, R20, 0x9, !P1 ;  /* 0x000000091400780c */ /* 0x000fe20004f21670 */
[----:B------:R-:W-:Y:S03]  /*3310*/  BSSY B1, `(.L_x_98) ;  /* 0x0000006000017945 */ /* 0x000fe60003800000 */
[----:B------:R0:W-:Y:S09]  /*3320*/  @!P3 STG.E.U8 desc[UR36][R4.64+0x38], R7 ;  /* 0x000038070400b986 */ /* 0x0001f2000c101124 */
[----:B------:R-:W-:Y:S05]  /*3330*/  @P1 BRA `(.L_x_99) ;  /* 0x00000000000c1947 */ /* 0x000fea0003800000 */
[----:B------:R-:W2:Y:S02]  /*3340*/  LDG.E.U8 R58, desc[UR36][R10.64+0x39] ;  /* 0x000039240a3a7981 */ /* 0x000ea4000c1e1100 */
[----:B--2---:R-:W-:-:S05]  /*3350*/  PRMT R0, R58, 0x8880, RZ ;  /* 0x000088803a007816 */ /* 0x004fca00000000ff */
[----:B------:R-:W-:-:S07]  /*3360*/  IMAD R3, R0, R57, RZ ;  /* 0x0000003900037224 */ /* 0x000fce00078e02ff */
.L_x_99:
[----:B------:R-:W-:Y:S05]  /*3370*/  BSYNC B1 ;  /* 0x0000000000017941 */ /* 0x000fea0003800000 */
.L_x_98:
[----:B------:R-:W-:Y:S01]  /*3380*/  IMAD R3, R55, R56, R3 ;  /* 0x0000003837037224 */ /* 0x000fe200078e0203 */
[----:B------:R-:W-:Y:S06]  /*3390*/  @P1 BRA `(.L_x_100) ;  /* 0x0000000400c81947 */ /* 0x000fec0003800000 */
[----:B------:R1:W-:Y:S01]  /*33a0*/  STG.E.U8 desc[UR36][R4.64+0x39], R3 ;  /* 0x0000390304007986 */ /* 0x0003e2000c101124 */
[----:B------:R-:W-:Y:S05]  /*33b0*/  BRA `(.L_x_100) ;  /* 0x0000000400c07947 */ /* 0x000fea0003800000 */
.L_x_35:
[C---:B------:R-:W-:Y:S02]  /*33c0*/  ISETP.GE.AND P1, PT, R60.reuse, 0x1, PT ;  /* 0x000000013c00780c */ /* 0x040fe40003f26270 */
[----:B------:R-:W-:Y:S02]  /*33d0*/  ISETP.GE.AND P0, PT, R60, 0x2, PT ;  /* 0x000000023c00780c */ /* 0x000fe40003f06270 */
[C---:B------:R-:W-:Y:S02]  /*33e0*/  ISETP.LT.OR P4, PT, R20.reuse, 0x1, !P1 ;  /* 0x000000011400780c */ /* 0x040fe40004f81670 */
[C---:B------:R-:W-:Y:S02]  /*33f0*/  ISETP.LT.OR P5, PT, R20.reuse, 0x1, !P0 ;  /* 0x000000011400780c */ /* 0x040fe400047a1670 */
[C---:B------:R-:W-:Y:S02]  /*3400*/  ISETP.LT.OR P1, PT, R20.reuse, 0x9, !P1 ;  /* 0x000000091400780c */ /* 0x040fe40004f21670 */
[----:B------:R-:W-:-:S02]  /*3410*/  ISETP.LT.OR P0, PT, R20, 0x9, !P0 ;  /* 0x000000091400780c */ /* 0x000fc40004701670 */
[C---:B------:R-:W-:Y:S02]  /*3420*/  ISETP.GE.AND P3, PT, R60.reuse, 0x9, PT ;  /* 0x000000093c00780c */ /* 0x040fe40003f66270 */
[----:B------:R-:W-:-:S03]  /*3430*/  ISETP.GE.AND P2, PT, R60, 0xa, PT ;  /* 0x0000000a3c00780c */ /* 0x000fc60003f46270 */
[-C--:B------:R-:W-:Y:S02]  /*3440*/  @!P4 IMAD R3, R24, R56.reuse, RZ ;  /* 0x000000381803c224 */ /* 0x080fe400078e02ff */
[-C--:B------:R-:W-:Y:S02]  /*3450*/  @!P5 IMAD R25, R25, R56.reuse, RZ ;  /* 0x000000381919d224 */ /* 0x080fe400078e02ff */
[-C--:B------:R-:W-:Y:S01]  /*3460*/  @!P1 IMAD R9, R26, R56.reuse, RZ ;  /* 0x000000381a099224 */ /* 0x080fe200078e02ff */
[----:B------:R0:W-:Y:S01]  /*3470*/  @!P4 STG.E.U8 desc[UR36][R6.64], R3 ;  /* 0x000000030600c986 */ /* 0x0001e2000c101124 */
[C---:B------:R-:W-:Y:S01]  /*3480*/  ISETP.LT.OR P4, PT, R20.reuse, 0x1, !P3 ;  /* 0x000000011400780c */ /* 0x040fe20005f81670 */
[----:B------:R-:W-:Y:S02]  /*3490*/  @!P0 IMAD R27, R27, R56, RZ ;  /* 0x000000381b1b8224 */ /* 0x000fe400078e02ff */
[----:B------:R-:W-:Y:S01]  /*34a0*/  @!P5 STG.E.U8 desc[UR36][R6.64+0x1], R25 ;  /* 0x000001190600d986 */ /* 0x000fe2000c101124 */
[----:B------:R-:W-:-:S02]  /*34b0*/  ISETP.LT.OR P5, PT, R20, 0x1, !P2 ;  /* 0x000000011400780c */ /* 0x000fc400057a1670 */
[C---:B------:R-:W-:Y:S01]  /*34c0*/  ISETP.LT.OR P2, PT, R20.reuse, 0x9, !P2 ;  /* 0x000000091400780c */ /* 0x040fe20005741670 */
[----:B------:R1:W-:Y:S01]  /*34d0*/  @!P1 STG.E.U8 desc[UR36][R4.64], R9 ;  /* 0x0000000904009986 */ /* 0x0003e2000c101124 */
[----:B------:R-:W-:Y:S02]  /*34e0*/  ISETP.LT.OR P1, PT, R20, 0x9, !P3 ;  /* 0x000000091400780c */ /* 0x000fe40005f21670 */
[C---:B------:R-:W-:Y:S01]  /*34f0*/  ISETP.GE.AND P3, PT, R60.reuse, 0x11, PT ;  /* 0x000000113c00780c */ /* 0x040fe20003f66270 */
[----:B------:R-:W-:Y:S01]  /*3500*/  @!P0 STG.E.U8 desc[UR36][R4.64+0x1], R27 ;  /* 0x0000011b04008986 */ /* 0x000fe2000c101124 */
[----:B------:R-:W-:Y:S01]  /*3510*/  ISETP.GE.AND P0, PT, R60, 0x12, PT ;  /* 0x000000123c00780c */ /* 0x000fe20003f06270 */
[----:B------:R-:W-:-:S04]  /*3520*/  @!P4 IMAD R11, R28, R56, RZ ;  /* 0x000000381c0bc224 */ /* 0x000fc800078e02ff */
[-C--:B------:R-:W-:Y:S01]  /*3530*/  @!P5 IMAD R29, R29, R56.reuse, RZ ;  /* 0x000000381d1dd224 */ /* 0x080fe200078e02ff */
[----:B------:R-:W-:Y:S01]  /*3540*/  @!P4 STG.E.U8 desc[UR36][R6.64+0x8], R11 ;  /* 0x0000080b0600c986 */ /* 0x000fe2000c101124 */
[C---:B------:R-:W-:Y:S01]  /*3550*/  ISETP.LT.OR P4, PT, R20.reuse, 0x1, !P3 ;  /* 0x000000011400780c */ /* 0x040fe20005f81670 */
[-C--:B------:R-:W-:Y:S02]  /*3560*/  @!P2 IMAD R31, R31, R56.reuse, RZ ;  /* 0x000000381f1fa224 */ /* 0x080fe400078e02ff */
[----:B------:R-:W-:Y:S01]  /*3570*/  @!P5 STG.E.U8 desc[UR36][R6.64+0x9], R29 ;  /* 0x0000091d0600d986 */ /* 0x000fe2000c101124 */
[----:B------:R-:W-:Y:S01]  /*3580*/  ISETP.LT.OR P5, PT, R20, 0x1, !P0 ;  /* 0x000000011400780c */ /* 0x000fe200047a1670 */
[----:B0-----:R-:W-:Y:S01]  /*3590*/  @!P1 IMAD R3, R30, R56, RZ ;  /* 0x000000381e039224 */ /* 0x001fe200078e02ff */
[----:B------:R-:W-:Y:S01]  /*35a0*/  ISETP.LT.OR P0, PT, R20, 0x9, !P0 ;  /* 0x000000091400780c */ /* 0x000fe20004701670 */
[----:B------:R-:W-:Y:S01]  /*35b0*/  @!P2 STG.E.U8 desc[UR36][R4.64+0x9], R31 ;  /* 0x0000091f0400a986 */ /* 0x000fe2000c101124 */
[----:B------:R-:W-:-:S03]  /*35c0*/  ISETP.GE.AND P2, PT, R60, 0x19, PT ;  /* 0x000000193c00780c */ /* 0x000fc60003f46270 */
[----:B------:R0:W-:Y:S01]  /*35d0*/  @!P1 STG.E.U8 desc[UR36][R4.64+0x8], R3 ;  /* 0x0000080304009986 */ /* 0x0001e2000c101124 */
[----:B------:R-:W-:Y:S01]  /*35e0*/  ISETP.LT.OR P1, PT, R20, 0x9, !P3 ;  /* 0x000000091400780c */ /* 0x000fe20005f21670 */
[----:B-1----:R-:W-:Y:S01]  /*35f0*/  @!P4 IMAD R9, R32, R56, RZ ;  /* 0x000000382009c224 */ /* 0x002fe200078e02ff */
[----:B------:R-:W-:-:S03]  /*3600*/  ISETP.GE.AND P3, PT, R60, 0x1a, PT ;  /* 0x0000001a3c00780c */ /* 0x000fc60003f66270 */
[-C--:B------:R-:W-:Y:S01]  /*3610*/  @!P5 IMAD R33, R33, R56.reuse, RZ ;  /* 0x000000382121d224 */ /* 0x080fe200078e02ff */
[----:B------:R-:W-:Y:S01]  /*3620*/  @!P4 STG.E.U8 desc[UR36][R6.64+0x10], R9 ;  /* 0x000010090600c986 */ /* 0x000fe2000c101124 */
[C---:B------:R-:W-:Y:S01]  /*3630*/  ISETP.LT.OR P4, PT, R20.reuse, 0x1, !P3 ;  /* 0x000000011400780c */ /* 0x040fe20005f81670 */
[-C--:B------:R-:W-:Y:S01]  /*3640*/  @!P0 IMAD R35, R35, R56.reuse, RZ ;  /* 0x0000003823238224 */ /* 0x080fe200078e02ff */
[C---:B------:R-:W-:Y:S01]  /*3650*/  ISETP.LT.OR P3, PT, R20.reuse, 0x9, !P3 ;  /* 0x000000091400780c */ /* 0x040fe20005f61670 */
[----:B------:R-:W-:Y:S01]  /*3660*/  @!P5 STG.E.U8 desc[UR36][R6.64+0x11], R33 ;  /* 0x000011210600d986 */ /* 0x000fe2000c101124 */
[----:B------:R-:W-:Y:S02]  /*3670*/  ISETP.LT.OR P5, PT, R20, 0x1, !P2 ;  /* 0x000000011400780c */ /* 0x000fe400057a1670 */
[----:B0-----:R-:W-:Y:S01]  /*3680*/  @!P1 IMAD R3, R34, R56, RZ ;  /* 0x0000003822039224 */ /* 0x001fe200078e02ff */
[----:B------:R-:W-:Y:S01]  /*3690*/  @!P0 STG.E.U8 desc[UR36][R4.64+0x11], R35 ;  /* 0x0000112304008986 */ /* 0x000fe2000c101124 */
[----:B------:R-:W-:-:S02]  /*36a0*/  ISETP.LT.OR P2, PT, R20, 0x9, !P2 ;  /* 0x000000091400780c */ /* 0x000fc40005741670 */
[C---:B------:R-:W-:Y:S01]  /*36b0*/  ISETP.GE.AND P0, PT, R60.reuse, 0x21, PT ;  /* 0x000000213c00780c */ /* 0x040fe20003f06270 */
[----:B------:R0:W-:Y:S01]  /*36c0*/  @!P1 STG.E.U8 desc[UR36][R4.64+0x10], R3 ;  /* 0x0000100304009986 */ /* 0x0001e2000c101124 */
[----:B------:R-:W-:Y:S01]  /*36d0*/  ISETP.GE.AND P1, PT, R60, 0x22, PT ;  /* 0x000000223c00780c */ /* 0x000fe20003f26270 */
[-C--:B------:R-:W-:Y:S02]  /*36e0*/  @!P4 IMAD R37, R37, R56.reuse, RZ ;  /* 0x000000382525c224 */ /* 0x080fe400078e02ff */
[-C--:B------:R-:W-:Y:S02]  /*36f0*/  @!P3 IMAD R39, R39, R56.reuse, RZ ;  /* 0x000000382727b224 */ /* 0x080fe400078e02ff */
[-C--:B------:R-:W-:Y:S01]  /*3700*/  @!P5 IMAD R11, R36, R56.reuse, RZ ;  /* 0x00000038240bd224 */ /* 0x080fe200078e02ff */
[----:B------:R-:W-:Y:S01]  /*3710*/  @!P4 STG.E.U8 desc[UR36][R6.64+0x19], R37 ;  /* 0x000019250600c986 */ /* 0x000fe2000c101124 */
[C---:B------:R-:W-:Y:S02]  /*3720*/  ISETP.LT.OR P4, PT, R20.reuse, 0x1, !P0 ;  /* 0x000000011400780c */ /* 0x040fe40004781670 */
[C---:B------:R-:W-:Y:S01]  /*3730*/  ISETP.LT.OR P0, PT, R20.reuse, 0x9, !P0 ;  /* 0x000000091400780c */ /* 0x040fe20004701670 */
[----:B------:R-:W-:Y:S01]  /*3740*/  @!P5 STG.E.U8 desc[UR36][R6.64+0x18], R11 ;  /* 0x0000180b0600d986 */ /* 0x000fe2000c101124 */
[----:B------:R-:W-:Y:S01]  /*3750*/  ISETP.LT.OR P5, PT, R20, 0x1, !P1 ;  /* 0x000000011400780c */ /* 0x000fe20004fa1670 */
[----:B0-----:R-:W-:Y:S01]  /*3760*/  @!P2 IMAD R3, R38, R56, RZ ;  /* 0x000000382603a224 */ /* 0x001fe200078e02ff */
[----:B------:R-:W-:Y:S01]  /*3770*/  ISETP.LT.OR P1, PT, R20, 0x9, !P1 ;  /* 0x000000091400780c */ /* 0x000fe20004f21670 */
[----:B------:R-:W-:Y:S01]  /*3780*/  @!P3 STG.E.U8 desc[UR36][R4.64+0x19], R39 ;  /* 0x000019270400b986 */ /* 0x000fe2000c101124 */
[----:B------:R-:W-:-:S03]  /*3790*/  ISETP.GE.AND P3, PT, R60, 0x29, PT ;  /* 0x000000293c00780c */ /* 0x000fc60003f66270 */
[----:B------:R0:W-:Y:S01]  /*37a0*/  @!P2 STG.E.U8 desc[UR36][R4.64+0x18], R3 ;  /* 0x000018030400a986 */ /* 0x0001e2000c101124 */
[----:B------:R-:W-:Y:S01]  /*37b0*/  ISETP.GE.AND P2, PT, R60, 0x2a, PT ;  /* 0x0000002a3c00780c */ /* 0x000fe20003f46270 */
[----:B------:R-:W-:-:S04]  /*37c0*/  @!P4 IMAD R9, R40, R56, RZ ;  /* 0x000000382809c224 */ /* 0x000fc800078e02ff */
[-C--:B------:R-:W-:Y:S01]  /*37d0*/  @!P5 IMAD R41, R41, R56.reuse, RZ ;  /* 0x000000382929d224 */ /* 0x080fe200078e02ff */
[----:B------:R-:W-:Y:S01]  /*37e0*/  @!P4 STG.E.U8 desc[UR36][R6.64+0x20], R9 ;  /* 0x000020090600c986 */ /* 0x000fe2000c101124 */
[C---:B------:R-:W-:Y:S01]  /*37f0*/  ISETP.LT.OR P4, PT, R20.reuse, 0x1, !P3 ;  /* 0x000000011400780c */ /* 0x040fe20005f81670 */
[-C--:B------:R-:W-:Y:S01]  /*3800*/  @!P1 IMAD R43, R43, R56.reuse, RZ ;  /* 0x000000382b2b9224 */ /* 0x080fe200078e02ff */
        /* <DEDUP_REMOVED lines=25> */
[----:B------:R1:W-:Y:S01]  /*39a0*/  @!P4 STG.E.U8 desc[UR36][R6.64+0x30], R9 ;  /* 0x000030090600c986 */ /* 0x0003e2000c101124 */
[C---:B------:R-:W-:Y:S01]  /*39b0*/  ISETP.LT.OR P4, PT, R20.reuse, 0x1, !P2 ;  /* 0x000000011400780c */ /* 0x040fe20005781670 */
[-C--:B------:R-:W-:Y:S01]  /*39c0*/  @!P0 IMAD R51, R51, R56.reuse, RZ ;  /* 0x0000003833338224 */ /* 0x080fe200078e02ff */
[C---:B------:R-:W-:Y:S01]  /*39d0*/  ISETP.LT.OR P2, PT, R20.reuse, 0x9, !P2 ;  /* 0x000000091400780c */ /* 0x040fe20005741670 */
[----:B------:R2:W-:Y:S01]  /*39e0*/  @!P5 STG.E.U8 desc[UR36][R6.64+0x31], R49 ;  /* 0x000031310600d986 */ /* 0x0005e2000c101124 */
[----:B------:R-:W-:Y:S01]  /*39f0*/  ISETP.LT.OR P5, PT, R20, 0x1, !P3 ;  /* 0x000000011400780c */ /* 0x000fe20005fa1670 */
[-C--:B0-----:R-:W-:Y:S01]  /*3a00*/  @!P1 IMAD R3, R50, R56.reuse, RZ ;  /* 0x0000003832039224 */ /* 0x081fe200078e02ff */
[----:B------:R-:W-:Y:S01]  /*3a10*/  ISETP.LT.OR P3, PT, R20, 0x9, !P3 ;  /* 0x000000091400780c */ /* 0x000fe20005f61670 */
[----:B------:R2:W-:Y:S04]  /*3a20*/  @!P0 STG.E.U8 desc[UR36][R4.64+0x31], R51 ;  /* 0x0000313304008986 */ /* 0x0005e8000c101124 */
[----:B------:R2:W-:Y:S02]  /*3a30*/  @!P1 STG.E.U8 desc[UR36][R4.64+0x30], R3 ;  /* 0x0000300304009986 */ /* 0x0005e4000c101124 */
[----:B------:R-:W-:-:S02]  /*3a40*/  @!P4 IMAD R11, R52, R56, RZ ;  /* 0x00000038340bc224 */ /* 0x000fc400078e02ff */
[-C--:B-1----:R-:W-:Y:S02]  /*3a50*/  @!P2 IMAD R9, R54, R56.reuse, RZ ;  /* 0x000000383609a224 */ /* 0x082fe400078e02ff */
[-C--:B------:R-:W-:Y:S01]  /*3a60*/  @!P5 IMAD R53, R53, R56.reuse, RZ ;  /* 0x000000383535d224 */ /* 0x080fe200078e02ff */
[----:B------:R2:W-:Y:S01]  /*3a70*/  @!P4 STG.E.U8 desc[UR36][R6.64+0x38], R11 ;  /* 0x0000380b0600c986 */ /* 0x0005e2000c101124 */
[----:B------:R-:W-:-:S03]  /*3a80*/  @!P3 IMAD R55, R55, R56, RZ ;  /* 0x000000383737b224 */ /* 0x000fc600078e02ff */
[----:B------:R2:W-:Y:S04]  /*3a90*/  @!P5 STG.E.U8 desc[UR36][R6.64+0x39], R53 ;  /* 0x000039350600d986 */ /* 0x0005e8000c101124 */
[----:B------:R2:W-:Y:S04]  /*3aa0*/  @!P2 STG.E.U8 desc[UR36][R4.64+0x38], R9 ;  /* 0x000038090400a986 */ /* 0x0005e8000c101124 */
[----:B------:R2:W-:Y:S02]  /*3ab0*/  @!P3 STG.E.U8 desc[UR36][R4.64+0x39], R55 ;  /* 0x000039370400b986 */ /* 0x0005e4000c101124 */
.L_x_100:
[----:B------:R-:W-:Y:S05]  /*3ac0*/  BSYNC B0 ;  /* 0x0000000000007941 */ /* 0x000fea0003800000 */
.L_x_34:
[----:B------:R-:W-:Y:S01]  /*3ad0*/  ULDC UR4, c[0x0][0xc] ;  /* 0x0000030000047ab9 */ /* 0x000fe20000000800 */
[----:B------:R-:W-:Y:S01]  /*3ae0*/  ULDC UR5, c[0x0][0x10] ;  /* 0x0000040000057ab9 */ /* 0x000fe20000000800 */
[----:B-12---:R-:W1:Y:S01]  /*3af0*/  LDC R3, c[0x0][0x14] ;  /* 0x00000500ff037b82 */ /* 0x006e620000000800 */
[----:B------:R-:W-:Y:S01]  /*3b00*/  UIMAD.WIDE.U32 UR4, UR4, UR5, URZ ;  /* 0x00000005040472a5 */ /* 0x000fe2000f8e003f */
[----:B------:R-:W-:Y:S01]  /*3b10*/  PRMT R0, RZ, 0x7610, R0 ;  /* 0x00007610ff007816 */ /* 0x000fe20000000000 */
[----:B------:R-:W-:Y:S02]  /*3b20*/  IMAD.MOV.U32 R60, RZ, RZ, -0x1 ;  /* 0xffffffffff3c7424 */ /* 0x000fe400078e00ff */
[----:B------:R-:W-:Y:S02]  /*3b30*/  IMAD.MOV.U32 R61, RZ, RZ, -0x1 ;  /* 0xffffffffff3d7424 */ /* 0x000fe400078e00ff */
[----:B-1----:R-:W-:-:S04]  /*3b40*/  IMAD.WIDE.U32 R16, R3, UR4, R16 ;  /* 0x0000000403107c25 */ /* 0x002fc8000f8e0010 */
[----:B------:R-:W-:Y:S01]  /*3b50*/  IMAD R3, R3, UR5, RZ ;  /* 0x0000000503037c24 */ /* 0x000fe2000f8e02ff */
[----:B------:R-:W-:Y:S02]  /*3b60*/  ULDC.64 UR4, c[0x0][0x650] ;  /* 0x0001940000047ab9 */ /* 0x000fe40000000a00 */
[----:B------:R-:W-:Y:S01]  /*3b70*/  ISETP.GE.U32.AND P0, PT, R16, UR4, PT ;  /* 0x0000000410007c0c */ /* 0x000fe2000bf06070 */
[----:B------:R-:W-:-:S05]  /*3b80*/  IMAD.IADD R17, R17, 0x1, R3 ;  /* 0x0000000111117824 */ /* 0x000fca00078e0203 */
[----:B------:R-:W-:-:S13]  /*3b90*/  ISETP.GE.U32.AND.EX P0, PT, R17, UR5, PT, P0 ;  /* 0x0000000511007c0c */ /* 0x000fda000bf06100 */
[----:B------:R-:W-:Y:S05]  /*3ba0*/  @P0 BRA `(.L_x_101) ;  /* 0x0000000400640947 */ /* 0x000fea0003800000 */
[----:B------:R-:W1:Y:S01]  /*3bb0*/  S2R R12, SR_CTAID.X ;  /* 0x00000000000c7919 */ /* 0x000e620000002500 */
[----:B------:R-:W2:Y:S01]  /*3bc0*/  LDC.64 R10, c[0x0][0x628] ;  /* 0x00018a00ff0a7b82 */ /* 0x000ea20000000a00 */
[----:B------:R-:W-:Y:S01]  /*3bd0*/  ULDC UR4, c[0x0][0x150] ;  /* 0x0000540000047ab9 */ /* 0x000fe20000000800 */
[----:B------:R-:W-:Y:S01]  /*3be0*/  IMAD.MOV.U32 R8, RZ, RZ, R16 ;  /* 0x000000ffff087224 */ /* 0x000fe200078e0010 */
[----:B------:R-:W3:Y:S01]  /*3bf0*/  S2R R24, SR_CTAID.Y ;  /* 0x0000000000187919 */ /* 0x000ee20000002600 */
[----:B------:R-:W-:-:S04]  /*3c00*/  IMAD.MOV.U32 R9, RZ, RZ, R17 ;  /* 0x000000ffff097224 */ /* 0x000fc800078e0011 */
[----:B------:R-:W0:Y:S08]  /*3c10*/  LDC R21, c[0x0][0x144] ;  /* 0x00005100ff157b82 */ /* 0x000e300000000800 */
[----:B------:R-:W0:Y:S08]  /*3c20*/  LDC R0, c[0x0][0x630] ;  /* 0x00018c00ff007b82 */ /* 0x000e300000000800 */
[----:B------:R-:W0:Y:S01]  /*3c30*/  LDC.64 R14, c[0x0][0x620] ;  /* 0x00018800ff0e7b82 */ /* 0x000e220000000a00 */
[----:B--2---:R-:W-:-:S04]  /*3c40*/  ISETP.NE.U32.AND P0, PT, R10, RZ, PT ;  /* 0x000000ff0a00720c */ /* 0x004fc80003f05070 */
[----:B------:R-:W-:Y:S02]  /*3c50*/  ISETP.NE.AND.EX P0, PT, R11, RZ, PT, P0 ;  /* 0x000000ff0b00720c */ /* 0x000fe40003f05300 */
[----:B-1----:R-:W-:-:S05]  /*3c60*/  I2FP.F32.U32 R3, R12 ;  /* 0x0000000c00037245 */ /* 0x002fca0000201000 */
[----:B------:R-:W-:-:S04]  /*3c70*/  FMUL R3, R3, UR4 ;  /* 0x0000000403037c20 */ /* 0x000fc80008400000 */
[----:B------:R1:W2:Y:S02]  /*3c80*/  F2I.U32.TRUNC.NTZ R20, R3 ;  /* 0x0000000300147305 */ /* 0x0002a4000020f000 */
[----:B---3--:R-:W-:Y:S05]  /*3c90*/  @!P0 BRA `(.L_x_102) ;  /* 0x0000000000288947 */ /* 0x008fea0003800000 */
[----:B-1----:R-:W1:Y:S02]  /*3ca0*/  LDC R3, c[0x0][0x634] ;  /* 0x00018d00ff037b82 */ /* 0x002e640000000800 */
[----:B-1----:R-:W-:-:S05]  /*3cb0*/  IADD3 R3, P0, R16, R3, RZ ;  /* 0x0000000310037210 */ /* 0x002fca0007f1e0ff */
[----:B------:R-:W-:-:S04]  /*3cc0*/  IMAD.X R13, RZ, RZ, R17, P0 ;  /* 0x000000ffff0d7224 */ /* 0x000fc800000e0611 */
[----:B0---4-:R-:W-:-:S04]  /*3cd0*/  IMAD.WIDE.U32 R4, R13, R10, RZ ;  /* 0x0000000a0d047225 */ /* 0x011fc800078e00ff */
[----:B------:R-:W-:-:S04]  /*3ce0*/  IMAD.WIDE.U32 R6, P0, R3, R11, R4 ;  /* 0x0000000b03067225 */ /* 0x000fc80007800004 */
[----:B------:R-:W-:-:S04]  /*3cf0*/  IMAD.WIDE.U32 R4, R3, R10, RZ ;  /* 0x0000000a03047225 */ /* 0x000fc800078e00ff */
[----:B------:R-:W-:Y:S01]  /*3d00*/  IMAD.X R9, RZ, RZ, RZ, P0 ;  /* 0x000000ffff097224 */ /* 0x000fe200000e06ff */
[----:B------:R-:W-:Y:S01]  /*3d10*/  IADD3 RZ, P0, R5, R6, RZ ;  /* 0x0000000605ff7210 */ /* 0x000fe20007f1e0ff */
[----:B------:R-:W-:-:S04]  /*3d20*/  IMAD.MOV.U32 R8, RZ, RZ, R7 ;  /* 0x000000ffff087224 */ /* 0x000fc800078e0007 */
[----:B------:R-:W-:-:S08]  /*3d30*/  IMAD.WIDE.U32.X R8, R13, R11, R8, P0 ;  /* 0x0000000b0d087225 */ /* 0x000fd000000e0408 */
.L_x_102:
[----:B------:R-:W3:Y:S01]  /*3d40*/  LDC.64 R30, c[0x0][0x640] ;  /* 0x00019000ff1e7b82 */ /* 0x000ee20000000a00 */
[-CC-:B0-----:R-:W-:Y:S01]  /*3d50*/  SHF.R.U64 R61, R8, R0.reuse, R9.reuse ;  /* 0x00000000083d7219 */ /* 0x181fe20000001209 */
[----:B--2---:R-:W-:Y:S01]  /*3d60*/  IMAD.MOV R20, RZ, RZ, -R20 ;  /* 0x000000ffff147224 */ /* 0x004fe200078e0a14 */
[----:B------:R-:W-:Y:S01]  /*3d70*/  SHF.R.U32.HI R0, RZ, R0, R9 ;  /* 0x00000000ff007219 */ /* 0x000fe20000011609 */
[----:B------:R-:W-:Y:S01]  /*3d80*/  ULDC UR4, c[0x0][0x154] ;  /* 0x0000550000047ab9 */ /* 0x000fe20000000800 */
[----:B-1----:R-:W-:Y:S01]  /*3d90*/  IADD3 R3, P0, RZ, -R61, RZ ;  /* 0x8000003dff037210 */ /* 0x002fe20007f1e0ff */
[----:B------:R-:W-:Y:S02]  /*3da0*/  IMAD R26, R21, R20, R12 ;  /* 0x00000014151a7224 */ /* 0x000fe400078e020c */
[----:B------:R-:W0:Y:S01]  /*3db0*/  LDC R6, c[0x0][0x618] ;  /* 0x00018600ff067b82 */ /* 0x000e220000000800 */
[----:B------:R-:W-:Y:S02]  /*3dc0*/  IMAD.MOV.U32 R7, RZ, RZ, 0x1 ;  /* 0x00000001ff077424 */ /* 0x000fe400078e00ff */
[----:B----4-:R-:W-:-:S04]  /*3dd0*/  IMAD.X R5, RZ, RZ, ~R0, P0 ;  /* 0x000000ffff057224 */ /* 0x010fc800000e0e00 */
[-C--:B------:R-:W-:Y:S01]  /*3de0*/  IMAD R0, R5, R14.reuse, RZ ;  /* 0x0000000e05007224 */ /* 0x080fe200078e02ff */
[----:B------:R-:W1:Y:S01]  /*3df0*/  LDC R8, c[0x0][0x608] ;  /* 0x00018200ff087b82 */ /* 0x000e620000000800 */
[----:B------:R-:W-:-:S04]  /*3e00*/  IMAD.WIDE.U32 R4, R3, R14, R16 ;  /* 0x0000000e03047225 */ /* 0x000fc800078e0010 */
[----:B------:R-:W-:Y:S01]  /*3e10*/  IMAD R3, R3, R15, R0 ;  /* 0x0000000f03037224 */ /* 0x000fe200078e0200 */
[----:B------:R-:W-:Y:S02]  /*3e20*/  I2FP.F32.U32 R0, R24 ;  /* 0x0000001800007245 */ /* 0x000fe40000201000 */
[----:B------:R-:W2:Y:S01]  /*3e30*/  LDC R28, c[0x0][0x658] ;  /* 0x00019600ff1c7b82 */ /* 0x000ea20000000800 */
[----:B------:R-:W-:Y:S01]  /*3e40*/  IMAD.IADD R3, R5, 0x1, R3 ;  /* 0x0000000105037824 */ /* 0x000fe200078e0203 */
[----:B---3--:R-:W-:Y:S01]  /*3e50*/  ISETP.NE.U32.AND P0, PT, R30, RZ, PT ;  /* 0x000000ff1e00720c */ /* 0x008fe20003f05070 */
[----:B------:R-:W-:Y:S01]  /*3e60*/  FMUL R0, R0, UR4 ;  /* 0x0000000400007c20 */ /* 0x000fe20008400000 */
[----:B------:R-:W-:Y:S02]  /*3e70*/  IMAD.MOV.U32 R5, RZ, RZ, -0x1 ;  /* 0xffffffffff057424 */ /* 0x000fe400078e00ff */
[----:B------:R-:W-:Y:S01]  /*3e80*/  ISETP.NE.AND.EX P0, PT, R31, RZ, PT, P0 ;  /* 0x000000ff1f00720c */ /* 0x000fe20003f05300 */
[----:B------:R3:W4:Y:S01]  /*3e90*/  F2I.U32.TRUNC.NTZ R13, R0 ;  /* 0x00000000000d7305 */ /* 0x000722000020f000 */
[----:B------:R-:W3:Y:S01]  /*3ea0*/  LDC R15, c[0x0][0x148] ;  /* 0x00005200ff0f7b82 */ /* 0x000ee20000000800 */
[----:B0-----:R-:W-:-:S02]  /*3eb0*/  SHF.R.U64 R12, R4, R6, R3 ;  /* 0x00000006040c7219 */ /* 0x001fc40000001203 */
[----:B------:R-:W-:-:S05]  /*3ec0*/  SHF.R.U32.HI R3, RZ, R6, R3 ;  /* 0x00000006ff037219 */ /* 0x000fca0000011603 */
[----:B------:R-:W0:Y:S01]  /*3ed0*/  LDC R20, c[0x0][0x600] ;  /* 0x00018000ff147b82 */ /* 0x000e220000000800 */
[-CC-:B-1----:R-:W-:Y:S02]  /*3ee0*/  SHF.R.U64 R10, R12, R8.reuse, R3.reuse ;  /* 0x000000080c0a7219 */ /* 0x182fe40000001203 */
[----:B------:R-:W-:-:S05]  /*3ef0*/  SHF.R.U32.HI R3, RZ, R8, R3 ;  /* 0x00000008ff037219 */ /* 0x000fca0000011603 */
[----:B------:R-:W1:Y:S01]  /*3f00*/  LDC R21, c[0x0][0x648] ;  /* 0x00019200ff157b82 */ /* 0x000e620000000800 */
[-C--:B--2---:R-:W-:Y:S02]  /*3f10*/  SHF.L.U32 R4, R5, R28.reuse, RZ ;  /* 0x0000001c05047219 */ /* 0x084fe400000006ff */
[-CC-:B------:R-:W-:Y:S02]  /*3f20*/  SHF.R.U64 R14, R10, R28.reuse, R3.reuse ;  /* 0x0000001c0a0e7219 */ /* 0x180fe40000001203 */
[----:B------:R-:W-:Y:S02]  /*3f30*/  SHF.R.U32.HI R5, RZ, R28, R3 ;  /* 0x0000001cff057219 */ /* 0x000fe40000011603 */
[----:B------:R-:W-:Y:S01]  /*3f40*/  LOP3.LUT R59, RZ, R4, RZ, 0x33, !PT ;  /* 0x00000004ff3b7212 */ /* 0x000fe200078e33ff */
[----:B------:R-:W2:Y:S01]  /*3f50*/  LDC R25, c[0x0][0x638] ;  /* 0x00018e00ff197b82 */ /* 0x000ea20000000800 */
[----:B------:R-:W-:Y:S01]  /*3f60*/  SHF.L.U32 R28, R7, R28, RZ ;  /* 0x0000001c071c7219 */ /* 0x000fe200000006ff */
[----:B------:R-:W-:-:S06]  /*3f70*/  IMAD.MOV.U32 R4, RZ, RZ, R14 ;  /* 0x000000ffff047224 */ /* 0x000fcc00078e000e */
[----:B------:R-:W0:Y:S01]  /*3f80*/  LDC R27, c[0x0][0x610] ;  /* 0x00018400ff1b7b82 */ /* 0x000e220000000800 */
[----:B----4-:R-:W-:Y:S05]  /*3f90*/  @!P0 BRA `(.L_x_103) ;  /* 0x0000000000288947 */ /* 0x010fea0003800000 */
        /* <DEDUP_REMOVED lines=10> */
.L_x_103:
[----:B------:R-:W-:Y:S01]  /*4040*/  ISETP.NE.AND P0, PT, R2, 0x1, PT ;  /* 0x000000010200780c */ /* 0x000fe20003f05270 */
[----:B------:R-:W-:Y:S01]  /*4050*/  IMAD.MOV R13, RZ, RZ, -R13 ;  /* 0x000000ffff0d7224 */ /* 0x000fe200078e0a0d */
[----:B-1-3--:R-:W-:Y:S01]  /*4060*/  SHF.R.U64 R0, R4, R21, R5 ;  /* 0x0000001504007219 */ /* 0x00afe20000001205 */
[----:B0-----:R-:W-:Y:S01]  /*4070*/  VIADD R5, R20, 0xffffffff ;  /* 0xffffffff14057836 */ /* 0x001fe20000000000 */
[----:B------:R-:W-:-:S03]  /*4080*/  LOP3.LUT R59, R10, R59, RZ, 0xc0, !PT ;  /* 0x0000003b0a3b7212 */ /* 0x000fc600078ec0ff */
[----:B------:R-:W-:Y:S01]  /*4090*/  IMAD.MOV R3, RZ, RZ, -R0 ;  /* 0x000000ffff037224 */ /* 0x000fe200078e0a00 */
[----:B------:R-:W-:Y:S01]  /*40a0*/  LOP3.LUT R5, R12, R5, RZ, 0xc0, !PT ;  /* 0x000000050c057212 */ /* 0x000fe200078ec0ff */
[----:B------:R-:W-:Y:S02]  /*40b0*/  IMAD R59, R28, R0, R59 ;  /* 0x000000001c3b7224 */ /* 0x000fe400078e023b */
[----:B--2---:R-:W-:Y:S02]  /*40c0*/  IMAD R0, R3, R25, R14 ;  /* 0x0000001903007224 */ /* 0x004fe400078e020e */
[----:B------:R-:W-:Y:S02]  /*40d0*/  @P0 IMAD R26, R15, R13, R24 ;  /* 0x0000000d0f1a0224 */ /* 0x000fe400078e0218 */
[----:B------:R-:W-:Y:S02]  /*40e0*/  IMAD R4, R0, R20, R5 ;  /* 0x0000001400047224 */ /* 0x000fe400078e0205 */
[----:B------:R-:W-:-:S02]  /*40f0*/  IMAD R59, R59, R27, R26 ;  /* 0x0000001b3b3b7224 */ /* 0x000fc400078e021a */
[----:B------:R-:W-:-:S03]  /*4100*/  IMAD.MOV.U32 R3, RZ, RZ, 0x1 ;  /* 0x00000001ff037424 */ /* 0x000fc600078e00ff */
[----:B------:R-:W-:Y:S02]  /*4110*/  SEL R60, R4, R59, !P0 ;  /* 0x0000003b043c7207 */ /* 0x000fe40004000000 */
[----:B------:R-:W-:Y:S02]  /*4120*/  PRMT R0, R3, 0x7610, R0 ;  /* 0x0000761003007816 */ /* 0x000fe40000000000 */
[----:B------:R-:W-:-:S07]  /*4130*/  SEL R59, R59, R4, !P0 ;  /* 0x000000043b3b7207 */ /* 0x000fce0004000000 */
.L_x_101:
[----:B------:R-:W-:-:S13]  /*4140*/  LOP3.LUT P0, RZ, R0, 0xff, RZ, 0xc0, !PT ;  /* 0x000000ff00ff7812 */ /* 0x000fda000780c0ff */
[----:B------:R-:W-:Y:S05]  /*4150*/  @P0 BRA `(.L_x_104) ;  /* 0xffffffd000280947 */ /* 0x000fea000383ffff */
[----:B------:R-:W-:Y:S05]  /*4160*/  EXIT ;  /* 0x000000000000794d */ /* 0x000fea0003800000 */
.L_x_7:
[----:B0-----:R-:W-:Y:S01]  /*4170*/  ULDC.64 UR4, c[0x0][0x650] ;  /* 0x0001940000047ab9 */ /* 0x001fe20000000a00 */
        /* <DEDUP_REMOVED lines=25> */
.L_x_106:
[----:B------:R-:W0:Y:S01]  /*4310*/  LDC.64 R28, c[0x0][0x640] ;  /* 0x00019000ff1c7b82 */ /* 0x000e220000000a00 */
[-CC-:B------:R-:W-:Y:S01]  /*4320*/  SHF.R.U64 R22, R12, R6.reuse, R13.reuse ;  /* 0x000000060c167219 */ /* 0x180fe2000000120d */
[----:B------:R-:W-:Y:S01]  /*4330*/  IMAD.MOV.U32 R30, RZ, RZ, 0x1 ;  /* 0x00000001ff1e7424 */ /* 0x000fe200078e00ff */
[----:B------:R-:W-:Y:S02]  /*4340*/  SHF.R.U32.HI R6, RZ, R6, R13 ;  /* 0x00000006ff067219 */ /* 0x000fe4000001160d */
        /* <DEDUP_REMOVED lines=8> */
[----:B------:R-:W-:Y:S01]  /*43d0*/  IMAD.IADD R9, R9, 0x1, R11 ;  /* 0x0000000109097824 */ /* 0x000fe200078e020b */
[----:B0-----:R-:W-:-:S04]  /*43e0*/  ISETP.NE.U32.AND P0, PT, R28, RZ, PT ;  /* 0x000000ff1c00720c */ /* 0x001fc80003f05070 */
[----:B------:R-:W-:Y:S02]  /*43f0*/  ISETP.NE.AND.EX P0, PT, R29, RZ, PT, P0 ;  /* 0x000000ff1d00720c */ /* 0x000fe40003f05300 */
[----:B------:R-:W0:Y:S01]  /*4400*/  LDC R20, c[0x0][0x600] ;  /* 0x00018000ff147b82 */ /* 0x000e220000000800 */
[-CC-:B-1----:R-:W-:Y:S01]  /*4410*/  SHF.R.U64 R14, R8, R10.reuse, R9.reuse ;  /* 0x0000000a080e7219 */ /* 0x182fe20000001209 */
[----:B------:R-:W-:Y:S01]  /*4420*/  IMAD.MOV.U32 R8, RZ, RZ, -0x1 ;  /* 0xffffffffff087424 */ /* 0x000fe200078e00ff */
[----:B------:R-:W-:-:S05]  /*4430*/  SHF.R.U32.HI R9, RZ, R10, R9 ;  /* 0x0000000aff097219 */ /* 0x000fca0000011609 */
[----:B------:R-:W1:Y:S01]  /*4440*/  LDC R26, c[0x0][0x648] ;  /* 0x00019200ff1a7b82 */ /* 0x000e620000000800 */
[-CC-:B--2---:R-:W-:Y:S02]  /*4450*/  SHF.R.U64 R21, R14, R12.reuse, R9.reuse ;  /* 0x0000000c0e157219 */ /* 0x184fe40000001209 */
[----:B------:R-:W-:-:S05]  /*4460*/  SHF.R.U32.HI R6, RZ, R12, R9 ;  /* 0x0000000cff067219 */ /* 0x000fca0000011609 */
[----:B------:R-:W2:Y:S01]  /*4470*/  LDC R27, c[0x0][0x638] ;  /* 0x00018e00ff1b7b82 */ /* 0x000ea20000000800 */
[-C--:B---3--:R-:W-:Y:S02]  /*4480*/  SHF.L.U32 R8, R8, R25.reuse, RZ ;  /* 0x0000001908087219 */ /* 0x088fe400000006ff */
[-CC-:B------:R-:W-:Y:S02]  /*4490*/  SHF.R.U64 R23, R21, R25.reuse, R6.reuse ;  /* 0x0000001915177219 */ /* 0x180fe40000001206 */
[----:B------:R-:W-:Y:S02]  /*44a0*/  LOP3.LUT R32, RZ, R8, RZ, 0x33, !PT ;  /* 0x00000008ff207212 */ /* 0x000fe400078e33ff */
[----:B------:R-:W-:Y:S01]  /*44b0*/  SHF.R.U32.HI R9, RZ, R25, R6 ;  /* 0x00000019ff097219 */ /* 0x000fe20000011606 */
[----:B------:R-:W3:Y:S01]  /*44c0*/  LDC R31, c[0x0][0x610] ;  /* 0x00018400ff1f7b82 */ /* 0x000ee20000000800 */
[----:B------:R-:W-:Y:S01]  /*44d0*/  IMAD.MOV.U32 R8, RZ, RZ, R23 ;  /* 0x000000ffff087224 */ /* 0x000fe200078e0017 */
[----:B------:R-:W-:Y:S06]  /*44e0*/  @!P0 BRA `(.L_x_107) ;  /* 0x0000000000288947 */ /* 0x000fec0003800000 */
        /* <DEDUP_REMOVED lines=10> */
.L_x_107:
[----:B------:R-:W-:Y:S02]  /*4590*/  ISETP.NE.AND P0, PT, R2, 0x1, PT ;  /* 0x000000010200780c */ /* 0x000fe40003f05270 */
[----:B-1----:R-:W-:Y:S01]  /*45a0*/  SHF.R.U64 R6, R8, R26, R9 ;  /* 0x0000001a08067219 */ /* 0x002fe20000001209 */
[----:B0-----:R-:W-:Y:S01]  /*45b0*/  VIADD R9, R20, 0xffffffff ;  /* 0xffffffff14097836 */ /* 0x001fe20000000000 */
[----:B------:R-:W-:Y:S02]  /*45c0*/  SHF.L.U32 R30, R30, R25, RZ ;  /* 0x000000191e1e7219 */ /* 0x000fe400000006ff */
[----:B------:R-:W-:Y:S01]  /*45d0*/  LOP3.LUT R5, R21, R32, RZ, 0xc0, !PT ;  /* 0x0000002015057212 */ /* 0x000fe200078ec0ff */
[----:B------:R-:W-:-:S04]  /*45e0*/  IMAD.MOV R8, RZ, RZ, -R6 ;  /* 0x000000ffff087224 */ /* 0x000fc800078e0a06 */
[----:B------:R-:W-:Y:S01]  /*45f0*/  IMAD R6, R30, R6, R5 ;  /* 0x000000061e067224 */ /* 0x000fe200078e0205 */
[----:B------:R-:W-:Y:S01]  /*4600*/  LOP3.LUT R5, R14, R9, RZ, 0xc0, !PT ;  /* 0x000000090e057212 */ /* 0x000fe200078ec0ff */
[----:B------:R-:W-:Y:S02]  /*4610*/  @P0 IMAD R3, R7, R24, R4 ;  /* 0x0000001807030224 */ /* 0x000fe400078e0204 */
[----:B--2---:R-:W-:Y:S02]  /*4620*/  IMAD R4, R8, R27, R23 ;  /* 0x0000001b08047224 */ /* 0x004fe400078e0217 */
[----:B---3--:R-:W-:Y:S02]  /*4630*/  IMAD R3, R6, R31, R3 ;  /* 0x0000001f06037224 */ /* 0x008fe400078e0203 */
[----:B------:R-:W-:Y:S02]  /*4640*/  IMAD R4, R4, R20, R5 ;  /* 0x0000001404047224 */ /* 0x000fe400078e0205 */
[----:B------:R-:W-:-:S02]  /*4650*/  IMAD.MOV.U32 R8, RZ, RZ, 0x1 ;  /* 0x00000001ff087424 */ /* 0x000fc400078e00ff */
[----:B------:R-:W-:Y:S01]  /*4660*/  IMAD.MOV.U32 R6, RZ, RZ, R22 ;  /* 0x000000ffff067224 */ /* 0x000fe200078e0016 */
[----:B------:R-:W-:Y:S02]  /*4670*/  SEL R20, R4, R3, !P0 ;  /* 0x0000000304147207 */ /* 0x000fe40004000000 */
[----:B------:R-:W-:-:S07]  /*4680*/  SEL R21, R3, R4, !P0 ;  /* 0x0000000403157207 */ /* 0x000fce0004000000 */
.L_x_105:
[----:B------:R-:W-:-:S08]  /*4690*/  NOP ;  /* 0x0000000000007918 */ /* 0x000fd00000000000 */
[----:B------:R-:W0:-:S00]  /*46a0*/  USETMAXREG.DEALLOC.CTAPOOL 0x28 ;  /* 0x00000028000079c8 */ /* 0x000e0000080e0500 */
[----:B0-----:R-:W-:-:S13]  /*46b0*/  ISETP.NE.AND P0, PT, R0, RZ, PT ;  /* 0x000000ff0000720c */ /* 0x001fda0003f05270 */
[----:B------:R-:W-:Y:S05]  /*46c0*/  @P0 EXIT ;  /* 0x000000000000094d */ /* 0x000fea0003800000 */
[----:B------:R-:W-:Y:S01]  /*46d0*/  LOP3.LUT P0, RZ, R8, 0xff, RZ, 0xc0, !PT ;  /* 0x000000ff08ff7812 */ /* 0x000fe2000780c0ff */
[----:B------:R-:W-:Y:S02]  /*46e0*/  IMAD.MOV.U32 R0, RZ, RZ, 0x1 ;  /* 0x00000001ff007424 */ /* 0x000fe400078e00ff */
[----:B------:R-:W-:-:S10]  /*46f0*/  IMAD.MOV.U32 R3, RZ, RZ, RZ ;  /* 0x000000ffff037224 */ /* 0x000fd400078e00ff */
[----:B------:R-:W-:Y:S05]  /*4700*/  @!P0 BRA `(.L_x_108) ;  /* 0x0000000c00488947 */ /* 0x000fea0003800000 */
[----:B------:R-:W0:Y:S01]  /*4710*/  LDC R0, c[0x0][0x28c] ;  /* 0x0000a300ff007b82 */ /* 0x000e220000000800 */
[----:B------:R-:W1:Y:S01]  /*4720*/  S2R R11, SR_CgaCtaId ;  /* 0x00000000000b7919 */ /* 0x000e620000008800 */
[----:B------:R-:W-:Y:S01]  /*4730*/  ULDC UR5, c[0x0][0x658] ;  /* 0x0001960000057ab9 */ /* 0x000fe20000000800 */
[----:B------:R-:W-:Y:S01]  /*4740*/  UMOV UR7, 0xffffffff ;  /* 0xffffffff00077882 */ /* 0x000fe20000000000 */
[----:B------:R-:W-:Y:S01]  /*4750*/  ULDC UR6, c[0x0][0xc] ;  /* 0x0000030000067ab9 */ /* 0x000fe20000000800 */
[----:B------:R-:W-:Y:S01]  /*4760*/  USHF.L.U32 UR8, UR7, UR5, URZ ;  /* 0x0000000507087299 */ /* 0x000fe2000800063f */
[----:B------:R-:W-:Y:S01]  /*4770*/  BSSY B0, `(.L_x_108) ;  /* 0x00000cb000007945 */ /* 0x000fe20003800000 */
[----:B------:R-:W-:Y:S01]  /*4780*/  UMOV UR9, 0x1 ;  /* 0x0000000100097882 */ /* 0x000fe20000000000 */
[----:B------:R-:W-:Y:S01]  /*4790*/  ULDC UR7, c[0x0][0x10] ;  /* 0x0000040000077ab9 */ /* 0x000fe20000000800 */
[----:B------:R-:W-:Y:S01]  /*47a0*/  USHF.L.U32 UR18, UR9, UR5, URZ ;  /* 0x0000000509127299 */ /* 0x000fe2000800063f */
[----:B------:R-:W-:Y:S01]  /*47b0*/  IMAD.MOV.U32 R9, RZ, RZ, 0x1 ;  /* 0x00000001ff097424 */ /* 0x000fe200078e00ff */
[----:B------:R-:W-:Y:S01]  /*47c0*/  UIMAD.WIDE.U32 UR6, UR6, UR7, URZ ;  /* 0x00000007060672a5 */ /* 0x000fe2000f8e003f */
[----:B------:R-:W-:Y:S01]  /*47d0*/  LOP3.LUT R8, R19, 0x2, RZ, 0xfc, !PT ;  /* 0x0000000213087812 */ /* 0x000fe200078efcff */
[----:B------:R-:W-:Y:S01]  /*47e0*/  ULDC UR5, c[0x0][0x14] ;  /* 0x0000050000057ab9 */ /* 0x000fe20000000800 */
[----:B------:R-:W-:Y:S01]  /*47f0*/  ULDC UR4, c[0x0][0x600] ;  /* 0x0001800000047ab9 */ /* 0x000fe20000000800 */
[----:B------:R-:W-:-:S02]  /*4800*/  UIMAD.WIDE.U32 UR22, UR6, UR5, URZ ;  /* 0x00000005061672a5 */ /* 0x000fc4000f8e003f */
[----:B------:R-:W-:Y:S02]  /*4810*/  UIMAD UR13, UR7, UR5, URZ ;  /* 0x00000005070d72a4 */ /* 0x000fe4000f8e023f */
[----:B------:R-:W-:Y:S02]  /*4820*/  UIADD3 UR4, UR4, -0x1, URZ ;  /* 0xffffffff04047890 */ /* 0x000fe4000fffe03f */
[----:B------:R-:W-:Y:S02]  /*4830*/  ULOP3.LUT UR17, URZ, UR8, URZ, 0x33, !UPT ;  /* 0x000000083f117292 */ /* 0x000fe4000f8e333f */
[----:B------:R-:W-:Y:S01]  /*4840*/  UIADD3 UR13, UR23, UR13, URZ ;  /* 0x0000000d170d7290 */ /* 0x000fe2000fffe03f */
[----:B0-----:R-:W-:Y:S01]  /*4850*/  VIADD R0, R0, 0x3f ;  /* 0x0000003f00007836 */ /* 0x001fe20000000000 */
[----:B------:R-:W-:-:S04]  /*4860*/  ULDC.64 UR24, c[0x0][0x198] ;  /* 0x0000660000187ab9 */ /* 0x000fc80000000a00 */
[----:B------:R-:W-:-:S04]  /*4870*/  SHF.R.S32.HI R3, RZ, 0x1f, R0 ;  /* 0x0000001fff037819 */ /* 0x000fc80000011400 */
[----:B------:R-:W-:Y:S01]  /*4880*/  LEA.HI R10, R3, R0, RZ, 0x6 ;  /* 0x00000000030a7211 */ /* 0x000fe200078f30ff */
[C---:B-1----:R-:W-:Y:S02]  /*4890*/  IMAD.SHL.U32 R4, R11.reuse, 0x800, RZ ;  /* 0x000008000b047824 */ /* 0x042fe400078e00ff */
[----:B------:R-:W-:Y:S01]  /*48a0*/  IMAD.SHL.U32 R11, R11, 0x20, RZ ;  /* 0x000000200b0b7824 */ /* 0x000fe200078e00ff */
[----:B------:R-:W-:Y:S01]  /*48b0*/  SHF.R.S32.HI R10, RZ, 0x6, R10 ;  /* 0x00000006ff0a7819 */ /* 0x000fe2000001140a */
[----:B------:R-:W-:Y:S01]  /*48c0*/  IMAD.MOV.U32 R0, RZ, RZ, 0x1 ;  /* 0x00000001ff007424 */ /* 0x000fe200078e00ff */
[----:B------:R-:W-:Y:S01]  /*48d0*/  LOP3.LUT R4, R4, 0x800, RZ, 0xc0, !PT ;  /* 0x0000080004047812 */ /* 0x000fe200078ec0ff */
[----:B------:R-:W-:Y:S01]  /*48e0*/  IMAD.MOV.U32 R3, RZ, RZ, RZ ;  /* 0x000000ffff037224 */ /* 0x000fe200078e00ff */
[----:B------:R-:W-:Y:S01]  /*48f0*/  LOP3.LUT R11, R11, 0x20, RZ, 0xc0, !PT ;  /* 0x000000200b0b7812 */ /* 0x000fe200078ec0ff */
[----:B------:R-:W-:Y:S01]  /*4900*/  VIADD R13, R10, 0x1 ;  /* 0x000000010a0d7836 */ /* 0x000fe20000000000 */
[----:B------:R-:W-:-:S07]  /*4910*/  LOP3.LUT R12, R4, 0xa100, RZ, 0xfc, !PT ;  /* 0x0000a100040c7812 */ /* 0x000fce00078efcff */
.L_x_119:
[----:B------:R-:W-:-:S03]  /*4920*/  UMOV UR5, 0xffffffff ;  /* 0xffffffff00057882 */ /* 0x000fc60000000000 */
[----:B------:R-:W-:Y:S05]  /*4930*/  BRA.DIV UR5, `(.L_x_109) ;  /* 0x0000000e05c87947 */ /* 0x000fea000b800000 */
[----:B------:R-:W-:-:S13]  /*4940*/  ELECT P6, URZ, PT ;  /* 0x00000000003f782f */ /* 0x000fda00038c0000 */
.L_x_131:
[----:B------:R-:W0:Y:S01]  /*4950*/  LDC R4, c[0x0][0x28c] ;  /* 0x0000a300ff047b82 */ /* 0x000e220000000800 */
[----:B------:R-:W-:Y:S01]  /*4960*/  BSSY B1, `(.L_x_110) ;  /* 0x0000038000017945 */ /* 0x000fe20003800000 */
[----:B0-----:R-:W-:-:S13]  /*4970*/  ISETP.LT.OR P6, PT, R4, 0x1, !P6 ;  /* 0x000000010400780c */ /* 0x001fda00077c1670 */
[----:B------:R-:W-:Y:S05]  /*4980*/  @P6 BRA `(.L_x_111) ;  /* 0x0000000000d46947 */ /* 0x000fea0003800000 */
[----:B------:R-:W-:Y:S02]  /*4990*/  IMAD R20, R20, 0x40, R11 ;  /* 0x0000004014147824 */ /* 0x000fe400078e020b */
[----:B------:R-:W-:Y:S02]  /*49a0*/  IMAD.SHL.U32 R21, R21, 0x80, RZ ;  /* 0x0000008015157824 */ /* 0x000fe400078e00ff */
[----:B------:R-:W-:Y:S02]  /*49b0*/  IMAD.MOV.U32 R24, RZ, RZ, RZ ;  /* 0x000000ffff187224 */ /* 0x000fe400078e00ff */
[----:B------:R-:W-:Y:S02]  /*49c0*/  IMAD.MOV.U32 R4, RZ, RZ, R13 ;  /* 0x000000ffff047224 */ /* 0x000fe400078e000d */
[----:B------:R-:W-:Y:S02]  /*49d0*/  IMAD.MOV.U32 R5, RZ, RZ, R0 ;  /* 0x000000ffff057224 */ /* 0x000fe400078e0000 */
[----:B------:R-:W-:-:S07]  /*49e0*/  IMAD.MOV.U32 R7, RZ, RZ, R3 ;  /* 0x000000ffff077224 */ /* 0x000fce00078e0003 */
.L_x_114:
[----:B------:R-:W0:Y:S01]  /*49f0*/  S2R R15, SR_CgaCtaId ;  /* 0x00000000000f7919 */ /* 0x000e220000008800 */
[----:B------:R-:W-:Y:S02]  /*4a00*/  MOV R14, 0x400 ;  /* 0x00000400000e7802 */ /* 0x000fe40000000f00 */
[----:B------:R-:W-:Y:S02]  /*4a10*/  LOP3.LUT P1, RZ, R18, 0x7f, RZ, 0xc0, !PT ;  /* 0x0000007f12ff7812 */ /* 0x000fe4000782c0ff */
[----:B0-----:R-:W-:Y:S02]  /*4a20*/  LEA R22, R15, R14, 0x18 ;  /* 0x0000000e0f167211 */ /* 0x001fe400078ec0ff */
[----:B------:R-:W-:-:S09]  /*4a30*/  SHF.L.U32 R14, R5, 0x1f, RZ ;  /* 0x0000001f050e7819 */ /* 0x000fd200000006ff */
[----:B------:R-:W0:Y:S01]  /*4a40*/  @!P1 LDC R15, c[0x0][0x500] ;  /* 0x00014000ff0f9b82 */ /* 0x000e220000000800 */
[----:B------:R-:W-:-:S04]  /*4a50*/  IMAD R23, R7, 0x8, R22 ;  /* 0x0000000807177824 */ /* 0x000fc800078e0216 */
[----:B------:R-:W1:Y:S02]  /*4a60*/  SYNCS.PHASECHK.TRANS64.TRYWAIT P0, [R23+URZ+0x28], R14 ;  /* 0x0000280e170075a7 */ /* 0x000e64000800017f */
[----:B-1----:R-:W-:Y:S05]  /*4a70*/  @!P0 BRA `(.L_x_112) ;  /* 0x0000000c00988947 */ /* 0x002fea0003800000 */
.L_x_132:
[----:B-1----:R-:W-:Y:S01]  /*4a80*/  PRMT R14, R8, 0x9910, RZ ;  /* 0x00009910080e7816 */ /* 0x002fe200000000ff */
[----:B0-----:R0:W-:Y:S03]  /*4a90*/  @!P1 SYNCS.ARRIVE.TRANS64 RZ, [R23+URZ], R15 ;  /* 0x0000000f17ff99a7 */ /* 0x0011e6000800003f */
[----:B------:R-:W-:-:S13]  /*4aa0*/  ISETP.NE.AND P0, PT, R14, 0x2, PT ;  /* 0x000000020e00780c */ /* 0x000fda0003f05270 */
[----:B0-----:R-:W-:Y:S05]  /*4ab0*/  @P0 BRA `(.L_x_113) ;  /* 0x0000000000040947 */ /* 0x001fea0003800000 */
[----:B------:R-:W-:Y:S01]  /*4ac0*/  BPT.TRAP 0x1 ;  /* 0x000000040000795c */ /* 0x000fe20000300000 */
.L_x_113:
[----:B------:R-:W-:Y:S01]  /*4ad0*/  R2UR UR19, R22 ;  /* 0x00000000161372ca */ /* 0x000fe200000e0000 */
[----:B------:R-:W-:Y:S01]  /*4ae0*/  IMAD R22, R7, 0x2000, R22 ;  /* 0x0000200007167824 */ /* 0x000fe200078e0216 */
[----:B------:R-:W-:Y:S01]  /*4af0*/  R2UR UR9, R23 ;  /* 0x00000000170972ca */ /* 0x000fe200000e0000 */
[----:B------:R-:W-:Y:S01]  /*4b00*/  IMAD R14, R7, 0x1000, R12 ;  /* 0x00001000070e7824 */ /* 0x000fe200078e020c */
[----:B------:R-:W-:Y:S01]  /*4b10*/  UIADD3 UR6, UP0, UR24, 0xf0, URZ ;  /* 0x000000f018067890 */ /* 0x000fe2000ff1e03f */
[----:B------:R-:W-:Y:S01]  /*4b20*/  VIADD R4, R4, 0xffffffff ;  /* 0xffffffff04047836 */ /* 0x000fe20000000000 */
[----:B------:R-:W-:Y:S01]  /*4b30*/  R2UR UR5, R22 ;  /* 0x00000000160572ca */ /* 0x000fe200000e0000 */
[----:B------:R-:W-:Y:S01]  /*4b40*/  UIADD3 UR26, UP1, UR24, 0x1f0, URZ ;  /* 0x000001f0181a7890 */ /* 0x000fe2000ff3e03f */
[----:B------:R-:W-:Y:S01]  /*4b50*/  R2UR UR8, R14 ;  /* 0x000000000e0872ca */ /* 0x000fe200000e0000 */
[----:B------:R-:W-:Y:S01]  /*4b60*/  UIADD3.X UR7, URZ, UR25, URZ, UP0, !UPT ;  /* 0x000000193f077290 */ /* 0x000fe200087fe43f */
[----:B------:R-:W-:Y:S01]  /*4b70*/  R2UR UR11, R21 ;  /* 0x00000000150b72ca */ /* 0x000fe200000e0000 */
[----:B------:R-:W-:Y:S01]  /*4b80*/  VIADD R7, R7, 0x1 ;  /* 0x0000000107077836 */ /* 0x000fe20000000000 */
[----:B------:R-:W-:Y:S01]  /*4b90*/  R2UR UR10, R24 ;  /* 0x00000000180a72ca */ /* 0x000fe200000e0000 */
[----:B------:R-:W-:Y:S01]  /*4ba0*/  UIADD3.X UR27, URZ, UR25, URZ, UP1, !UPT ;  /* 0x000000193f1b7290 */ /* 0x000fe20008ffe43f */
[----:B------:R-:W-:Y:S01]  /*4bb0*/  R2UR UR12, R6 ;  /* 0x00000000060c72ca */ /* 0x000fe200000e0000 */
[----:B------:R-:W-:Y:S01]  /*4bc0*/  UMOV UR14, 0x0 ;  /* 0x00000000000e7882 */ /* 0x000fe20000000000 */
[----:B------:R-:W-:Y:S01]  /*4bd0*/  R2UR UR20, R20 ;  /* 0x00000000141472ca */ /* 0x000fe200000e0000 */
[----:B------:R-:W-:Y:S01]  /*4be0*/  UMOV UR15, 0x10000000 ;  /* 0x10000000000f7882 */ /* 0x000fe20000000000 */
[----:B------:R-:W-:Y:S01]  /*4bf0*/  ISETP.GT.AND P1, PT, R4, 0x1, PT ;  /* 0x000000010400780c */ /* 0x000fe20003f24270 */
[----:B------:R-:W-:Y:S01]  /*4c00*/  UIADD3 UR16, UR5, 0x100, URZ ;  /* 0x0000010005107890 */ /* 0x000fe2000fffe03f */
[----:B------:R-:W-:Y:S01]  /*4c10*/  ISETP.NE.AND P0, PT, R7, 0x5, PT ;  /* 0x000000050700780c */ /* 0x000fe20003f05270 */
[----:B------:R-:W-:Y:S01]  /*4c20*/  UIADD3 UR5, UR19, UR8, URZ ;  /* 0x0000000813057290 */ /* 0x000fe2000fffe03f */
[----:B------:R-:W-:Y:S01]  /*4c30*/  VIADD R24, R24, 0x40 ;  /* 0x0000004018187836 */ /* 0x000fe20000000000 */
[----:B------:R-:W-:Y:S01]  /*4c40*/  UMOV UR21, 0x30000 ;  /* 0x0003000000157882 */ /* 0x000fe20000000000 */
[----:B------:R-:W-:-:S02]  /*4c50*/  SEL R14, RZ, 0x1, P0 ;  /* 0x00000001ff0e7807 */ /* 0x000fc40000000000 */
[----:B------:R-:W-:Y:S01]  /*4c60*/  UMOV UR8, UR16 ;  /* 0x0000001000087c82 */ /* 0x000fe20008000000 */
[----:B------:R-:W-:Y:S01]  /*4c70*/  SEL R7, R7, RZ, P0 ;  /* 0x000000ff07077207 */ /* 0x000fe20000000000 */
[----:B------:R0:W-:Y:S01]  /*4c80*/  UTMALDG.3D [UR8], [UR6], desc[UR14] ;  /* 0x00000e08060075b4 */ /* 0x0001e20008011000 */
[----:B------:R-:W-:Y:S01]  /*4c90*/  LOP3.LUT R5, R5, R14, RZ, 0x3c, !PT ;  /* 0x0000000e05057212 */ /* 0x000fe200078e3cff */
[----:B0-----:R-:W-:Y:S01]  /*4ca0*/  UMOV UR11, UR20 ;  /* 0x00000014000b7c82 */ /* 0x001fe20008000000 */
[----:B------:R-:W-:Y:S02]  /*4cb0*/  UMOV UR8, UR5 ;  /* 0x0000000500087c82 */ /* 0x000fe40008000000 */
[----:B------:R0:W-:Y:S02]  /*4cc0*/  UTMALDG.3D.MULTICAST [UR8], [UR26], UR21, desc[UR14] ;  /* 0x00000e081a0073b4 */ /* 0x0001e40008011815 */
[----:B0-----:R-:W-:Y:S05]  /*4cd0*/  @P1 BRA `(.L_x_114) ;  /* 0xfffffffc00441947 */ /* 0x001fea000383ffff */
.L_x_111:
[----:B------:R-:W-:Y:S05]  /*4ce0*/  BSYNC B1 ;  /* 0x0000000000017941 */ /* 0x000fea0003800000 */
.L_x_110:
[----:B------:R-:W-:Y:S01]  /*4cf0*/  LOP3.LUT P1, RZ, R9, 0xff, RZ, 0xc0, !PT ;  /* 0x000000ff09ff7812 */ /* 0x000fe2000782c0ff */
[C---:B------:R-:W-:Y:S01]  /*4d00*/  IMAD.IADD R6, R10.reuse, 0x1, R3 ;  /* 0x000000010a067824 */ /* 0x040fe200078e0203 */
[----:B------:R-:W-:Y:S01]  /*4d10*/  ULDC.64 UR6, c[0x0][0x650] ;  /* 0x0001940000067ab9 */ /* 0x000fe20000000a00 */
[----:B------:R-:W-:Y:S01]  /*4d20*/  ISETP.GE.U32.AND P2, PT, R10, 0x5, PT ;  /* 0x000000050a00780c */ /* 0x000fe20003f46070 */
[----:B------:R-:W-:Y:S01]  /*4d30*/  BSSY B1, `(.L_x_115) ;  /* 0x000006c000017945 */ /* 0x000fe20003800000 */
[----:B------:R-:W-:Y:S01]  /*4d40*/  IMAD.MOV.U32 R21, RZ, RZ, -0x1 ;  /* 0xffffffffff157424 */ /* 0x000fe200078e00ff */
[----:B------:R-:W-:Y:S01]  /*4d50*/  ISETP.GT.U32.AND P0, PT, R6, 0x4, PT ;  /* 0x000000040600780c */ /* 0x000fe20003f04070 */
[----:B------:R-:W-:Y:S01]  /*4d60*/  IMAD.MOV.U32 R20, RZ, RZ, -0x1 ;  /* 0xffffffffff147424 */ /* 0x000fe200078e00ff */
[----:B------:R-:W-:Y:S02]  /*4d70*/  PRMT R9, RZ, 0x7610, R9 ;  /* 0x00007610ff097816 */ /* 0x000fe40000000009 */
[----:B------:R-:W-:-:S03]  /*4d80*/  ISETP.LT.U32.AND P0, PT, R10, 0x5, P0 ;  /* 0x000000050a00780c */ /* 0x000fc60000701070 */
[----:B------:R-:W0:Y:S01]  /*4d90*/  @P1 S2R R5, SR_CgaCtaId ;  /* 0x0000000000051919 */ /* 0x000e220000008800 */
[----:B------:R-:W-:-:S04]  /*4da0*/  @P1 MOV R4, 0x400 ;  /* 0x0000040000041802 */ /* 0x000fc80000000f00 */
[----:B0-----:R-:W-:Y:S01]  /*4db0*/  @P1 LEA R3, R5, R4, 0x18 ;  /* 0x0000000405031211 */ /* 0x001fe200078ec0ff */
[----:B------:R-:W-:-:S03]  /*4dc0*/  IMAD.WIDE.U32 R4, R6, -0x33333333, RZ ;  /* 0xcccccccd06047825 */ /* 0x000fc600078e00ff */
[----:B------:R0:W-:Y:S01]  /*4dd0*/  @P1 SYNCS.ARRIVE.TRANS64.A1T0 RZ, [R3+URZ+0x68], RZ ;  /* 0x000068ff03ff19a7 */ /* 0x0001e2000810003f */
[----:B------:R-:W-:Y:S02]  /*4de0*/  IADD3 R16, P1, R16, UR22, RZ ;  /* 0x0000001610107c10 */ /* 0x000fe4000ff3e0ff */
[----:B------:R-:W-:Y:S02]  /*4df0*/  SHF.R.U32.HI R5, RZ, 0x2, R5 ;  /* 0x00000002ff057819 */ /* 0x000fe40000011605 */
[----:B------:R-:W-:Y:S02]  /*4e00*/  IADD3.X R17, R17, UR13, RZ, P1, !PT ;  /* 0x0000000d11117c10 */ /* 0x000fe40008ffe4ff */
[----:B------:R-:W-:Y:S02]  /*4e10*/  PRMT R4, RZ, 0x7610, R4 ;  /* 0x00007610ff047816 */ /* 0x000fe40000000004 */
[----:B0-----:R-:W-:Y:S02]  /*4e20*/  SEL R3, RZ, 0x1, !P0 ;  /* 0x00000001ff037807 */ /* 0x001fe40004000000 */
[----:B------:R-:W-:-:S02]  /*4e30*/  ISETP.GE.U32.AND P0, PT, R16, UR6, PT ;  /* 0x0000000610007c0c */ /* 0x000fc4000bf06070 */
[----:B------:R-:W-:Y:S01]  /*4e40*/  LOP3.LUT R0, R0, R3, RZ, 0x3c, !PT ;  /* 0x0000000300007212 */ /* 0x000fe200078e3cff */
[----:B------:R-:W-:Y:S01]  /*4e50*/  IMAD R3, R5, -0x5, R6 ;  /* 0xfffffffb05037824 */ /* 0x000fe200078e0206 */
[----:B------:R-:W-:Y:S01]  /*4e60*/  ISETP.GE.U32.AND.EX P0, PT, R17, UR7, PT, P0 ;  /* 0x0000000711007c0c */ /* 0x000fe2000bf06100 */
[----:B------:R-:W-:Y:S01]  /*4e70*/  IMAD.MOV.U32 R6, RZ, RZ, -0x1 ;  /* 0xffffffffff067424 */ /* 0x000fe200078e00ff */
[----:B------:R-:W-:-:S11]  /*4e80*/  @P2 LOP3.LUT R0, R0, 0x1, R5, 0x78, !PT ;  /* 0x0000000100002812 */ /* 0x000fd600078e7805 */
[----:B------:R-:W-:Y:S05]  /*4e90*/  @P0 BRA `(.L_x_116) ;  /* 0x0000000400540947 */ /* 0x000fea0003800000 */
[----:B------:R-:W0:Y:S01]  /*4ea0*/  S2R R15, SR_CTAID.X ;  /* 0x00000000000f7919 */ /* 0x000e220000002500 */
[----:B------:R-:W-:Y:S01]  /*4eb0*/  ULDC.64 UR6, c[0x0][0x628] ;  /* 0x00018a0000067ab9 */ /* 0x000fe20000000a00 */
[----:B------:R-:W-:Y:S01]  /*4ec0*/  ULDC UR8, c[0x0][0x630] ;  /* 0x00018c0000087ab9 */ /* 0x000fe20000000800 */
[----:B------:R-:W-:Y:S01]  /*4ed0*/  ISETP.NE.U32.AND P0, PT, RZ, UR6, PT ;  /* 0x00000006ff007c0c */ /* 0x000fe2000bf05070 */
[----:B------:R-:W1:Y:S01]  /*4ee0*/  S2R R20, SR_CTAID.Y ;  /* 0x0000000000147919 */ /* 0x000e620000002600 */
[----:B------:R-:W-:Y:S01]  /*4ef0*/  ULDC UR9, c[0x0][0x150] ;  /* 0x0000540000097ab9 */ /* 0x000fe20000000800 */
[----:B------:R-:W-:Y:S01]  /*4f00*/  IMAD.MOV.U32 R4, RZ, RZ, R16 ;  /* 0x000000ffff047224 */ /* 0x000fe200078e0010 */
[----:B------:R-:W-:Y:S01]  /*4f10*/  ISETP.NE.AND.EX P0, PT, RZ, UR7, PT, P0 ;  /* 0x00000007ff007c0c */ /* 0x000fe2000bf05300 */
[----:B------:R-:W-:Y:S01]  /*4f20*/  IMAD.MOV.U32 R5, RZ, RZ, R17 ;  /* 0x000000ffff057224 */ /* 0x000fe200078e0011 */
[----:B0-----:R-:W-:-:S11]  /*4f30*/  I2FP.F32.U32 R22, R15 ;  /* 0x0000000f00167245 */ /* 0x001fd60000201000 */
[----:B------:R-:W-:Y:S05]  /*4f40*/  @!P0 BRA `(.L_x_117) ;  /* 0x0000000000288947 */ /* 0x000fea0003800000 */
[----:B------:R-:W-:Y:S02]  /*4f50*/  ULDC UR5, c[0x0][0x634] ;  /* 0x00018d0000057ab9 */ /* 0x000fe40000000800 */
[----:B------:R-:W-:-:S05]  /*4f60*/  IADD3 R5, P0, R16, UR5, RZ ;  /* 0x0000000510057c10 */ /* 0x000fca000ff1e0ff */
[----:B------:R-:W-:-:S04]  /*4f70*/  IMAD.X R21, RZ, RZ, R17, P0 ;  /* 0x000000ffff157224 */ /* 0x000fc800000e0611 */
[----:B------:R-:W-:-:S04]  /*4f80*/  IMAD.WIDE.U32 R6, R21, UR6, RZ ;  /* 0x0000000615067c25 */ /* 0x000fc8000f8e00ff */
[----:B------:R-:W-:-:S04]  /*4f90*/  IMAD.WIDE.U32 R6, P0, R5, UR7, R6 ;  /* 0x0000000705067c25 */ /* 0x000fc8000f800006 */
[----:B------:R-:W-:-:S04]  /*4fa0*/  IMAD.WIDE.U32 R4, R5, UR6, RZ ;  /* 0x0000000605047c25 */ /* 0x000fc8000f8e00ff */
[----:B------:R-:W-:Y:S01]  /*4fb0*/  IMAD.MOV.U32 R4, RZ, RZ, R7 ;  /* 0x000000ffff047224 */ /* 0x000fe200078e0007 */
[----:B------:R-:W-:Y:S01]  /*4fc0*/  IADD3 RZ, P1, R5, R6, RZ ;  /* 0x0000000605ff7210 */ /* 0x000fe20007f3e0ff */
[----:B------:R-:W-:-:S04]  /*4fd0*/  IMAD.X R5, RZ, RZ, RZ, P0 ;  /* 0x000000ffff057224 */ /* 0x000fc800000e06ff */
[----:B------:R-:W-:-:S08]  /*4fe0*/  IMAD.WIDE.U32.X R4, R21, UR7, R4, P1 ;  /* 0x0000000715047c25 */ /* 0x000fd000088e0404 */
.L_x_117:
[--C-:B------:R-:W-:Y:S01]  /*4ff0*/  SHF.R.U64 R14, R4, UR8, R5.reuse ;  /* 0x00000008040e7c19 */ /* 0x100fe20008001205 */
[----:B------:R-:W-:Y:S01]  /*5000*/  FMUL R22, R22, UR9 ;  /* 0x0000000916167c20 */ /* 0x000fe20008400000 */
[----:B------:R-:W-:Y:S01]  /*5010*/  SHF.R.U32.HI R4, RZ, UR8, R5 ;  /* 0x00000008ff047c19 */ /* 0x000fe20008011605 */
[----:B------:R-:W0:Y:S01]  /*5020*/  LDC R6, c[0x0][0x144] ;  /* 0x00005100ff067b82 */ /* 0x000e220000000800 */
[----:B------:R-:W-:Y:S01]  /*5030*/  IADD3 R5, P0, RZ, -R14, RZ ;  /* 0x8000000eff057210 */ /* 0x000fe20007f1e0ff */
[----:B------:R-:W-:Y:S01]  /*5040*/  ULDC UR5, c[0x0][0x154] ;  /* 0x0000550000057ab9 */ /* 0x000fe20000000800 */
[----:B-1----:R-:W-:Y:S01]  /*5050*/  I2FP.F32.U32 R7, R20 ;  /* 0x0000001400077245 */ /* 0x002fe20000201000 */
[----:B------:R-:W1:Y:S01]  /*5060*/  F2I.U32.TRUNC.NTZ R22, R22 ;  /* 0x0000001600167305 */ /* 0x000e62000020f000 */
[----:B------:R-:W-:Y:S01]  /*5070*/  ULDC.64 UR6, c[0x0][0x620] ;  /* 0x0001880000067ab9 */ /* 0x000fe20000000a00 */
[----:B------:R-:W-:Y:S01]  /*5080*/  IMAD.X R4, RZ, RZ, ~R4, P0 ;  /* 0x000000ffff047224 */ /* 0x000fe200000e0e04 */
[----:B------:R-:W-:Y:S01]  /*5090*/  ISETP.NE.AND P2, PT, R2, 0x1, PT ;  /* 0x000000010200780c */ /* 0x000fe20003f45270 */
[----:B------:R-:W-:Y:S01]  /*50a0*/  FMUL R23, R7, UR5 ;  /* 0x0000000507177c20 */ /* 0x000fe20008400000 */
[----:B------:R-:W2:Y:S01]  /*50b0*/  LDC R25, c[0x0][0x148] ;  /* 0x00005200ff197b82 */ /* 0x000ea20000000800 */
[----:B------:R-:W-:Y:S01]  /*50c0*/  IMAD R4, R4, UR6, RZ ;  /* 0x0000000604047c24 */ /* 0x000fe2000f8e02ff */
[----:B------:R-:W-:-:S03]  /*50d0*/  ULDC UR5, c[0x0][0x618] ;  /* 0x0001860000057ab9 */ /* 0x000fc60000000800 */
[----:B------:R-:W3:Y:S01]  /*50e0*/  F2I.U32.TRUNC.NTZ R23, R23 ;  /* 0x0000001700177305 */ /* 0x000ee2000020f000 */
[C---:B------:R-:W-:Y:S02]  /*50f0*/  IMAD R7, R5.reuse, UR7, R4 ;  /* 0x0000000705077c24 */ /* 0x040fe4000f8e0204 */
[----:B------:R-:W-:Y:S01]  /*5100*/  IMAD.WIDE.U32 R4, R5, UR6, R16 ;  /* 0x0000000605047c25 */ /* 0x000fe2000f8e0010 */
[----:B------:R-:W-:Y:S02]  /*5110*/  ULDC.64 UR6, c[0x0][0x640] ;  /* 0x0001900000067ab9 */ /* 0x000fe40000000a00 */
[----:B------:R-:W-:Y:S01]  /*5120*/  ISETP.NE.U32.AND P0, PT, RZ, UR6, PT ;  /* 0x00000006ff007c0c */ /* 0x000fe2000bf05070 */
[----:B------:R-:W-:Y:S02]  /*5130*/  IMAD.IADD R5, R5, 0x1, R7 ;  /* 0x0000000105057824 */ /* 0x000fe400078e0207 */
[----:B-1----:R-:W-:Y:S01]  /*5140*/  IMAD.MOV R22, RZ, RZ, -R22 ;  /* 0x000000ffff167224 */ /* 0x002fe200078e0a16 */
[----:B------:R-:W-:-:S02]  /*5150*/  ISETP.NE.AND.EX P0, PT, RZ, UR7, PT, P0 ;  /* 0x00000007ff007c0c */ /* 0x000fc4000bf05300 */
[----:B------:R-:W-:Y:S01]  /*5160*/  SHF.R.U64 R21, R4, UR5, R5 ;  /* 0x0000000504157c19 */ /* 0x000fe20008001205 */
[----:B0-----:R-:W-:Y:S01]  /*5170*/  IMAD R15, R6, R22, R15 ;  /* 0x00000016060f7224 */ /* 0x001fe200078e020f */
[----:B------:R-:W-:Y:S01]  /*5180*/  SHF.R.U32.HI R4, RZ, UR5, R5 ;  /* 0x00000005ff047c19 */ /* 0x000fe20008011605 */
[----:B------:R-:W-:Y:S01]  /*5190*/  ULDC UR5, c[0x0][0x608] ;  /* 0x0001820000057ab9 */ /* 0x000fe20000000800 */
[----:B---3--:R-:W-:Y:S02]  /*51a0*/  IMAD.MOV R6, RZ, RZ, -R23 ;  /* 0x000000ffff067224 */ /* 0x008fe400078e0a17 */
[--C-:B------:R-:W-:Y:S02]  /*51b0*/  SHF.R.U64 R22, R21, UR5, R4.reuse ;  /* 0x0000000515167c19 */ /* 0x100fe40008001204 */
[----:B------:R-:W-:Y:S01]  /*51c0*/  SHF.R.U32.HI R5, RZ, UR5, R4 ;  /* 0x00000005ff057c19 */ /* 0x000fe20008011604 */
[----:B------:R-:W-:Y:S01]  /*51d0*/  ULDC UR5, c[0x0][0x658] ;  /* 0x0001960000057ab9 */ /* 0x000fe20000000800 */
[----:B--2---:R-:W-:-:S02]  /*51e0*/  @P2 IMAD R15, R25, R6, R20 ;  /* 0x00000006190f2224 */ /* 0x004fc400078e0214 */
[--C-:B------:R-:W-:Y:S02]  /*51f0*/  SHF.R.U64 R20, R22, UR5, R5.reuse ;  /* 0x0000000516147c19 */ /* 0x100fe40008001205 */
[----:B------:R-:W-:-:S03]  /*5200*/  SHF.R.U32.HI R23, RZ, UR5, R5 ;  /* 0x00000005ff177c19 */ /* 0x000fc60008011605 */
[----:B------:R-:W-:Y:S02]  /*5210*/  IMAD.MOV.U32 R6, RZ, RZ, R20 ;  /* 0x000000ffff067224 */ /* 0x000fe400078e0014 */
[----:B------:R-:W-:Y:S01]  /*5220*/  IMAD.MOV.U32 R5, RZ, RZ, R23 ;  /* 0x000000ffff057224 */ /* 0x000fe200078e0017 */
[----:B------:R-:W-:Y:S06]  /*5230*/  @!P0 BRA `(.L_x_118) ;  /* 0x00000000002c8947 */ /* 0x000fec0003800000 */
        /* <DEDUP_REMOVED lines=9> */
[----:B------:R-:W-:-:S04]  /*52d0*/  IMAD.WIDE.U32.X R4, R23, UR7, R4, P1 ;  /* 0x0000000717047c25 */ /* 0x000fc800088e0404 */
[----:B------:R-:W-:-:S07]  /*52e0*/  IMAD.MOV.U32 R6, RZ, RZ, R4 ;  /* 0x000000ffff067224 */ /* 0x000fce00078e0004 */
.L_x_118:
[----:B------:R-:W-:Y:S01]  /*52f0*/  ULDC UR5, c[0x0][0x648] ;  /* 0x0001920000057ab9 */ /* 0x000fe20000000800 */
[----:B------:R-:W-:Y:S01]  /*5300*/  LOP3.LUT R4, R22, UR17, RZ, 0xc0, !PT ;  /* 0x0000001116047c12 */ /* 0x000fe2000f8ec0ff */
[----:B------:R-:W-:Y:S01]  /*5310*/  ULDC UR6, c[0x0][0x610] ;  /* 0x0001840000067ab9 */ /* 0x000fe20000000800 */
[----:B------:R-:W-:Y:S01]  /*5320*/  SHF.R.U64 R5, R6, UR5, R5 ;  /* 0x0000000506057c19 */ /* 0x000fe20008001205 */
[----:B------:R-:W-:Y:S01]  /*5330*/  ULDC UR5, c[0x0][0x638] ;  /* 0x00018e0000057ab9 */ /* 0x000fe20000000800 */
[----:B------:R-:W-:-:S03]  /*5340*/  LOP3.LUT R21, R21, UR4, RZ, 0xc0, !PT ;  /* 0x0000000415157c12 */ /* 0x000fc6000f8ec0ff */
[----:B------:R-:W-:Y:S02]  /*5350*/  IMAD.MOV R7, RZ, RZ, -R5 ;  /* 0x000000ffff077224 */ /* 0x000fe400078e0a05 */
[----:B------:R-:W-:Y:S02]  /*5360*/  IMAD R4, R5, UR18, R4 ;  /* 0x0000001205047c24 */ /* 0x000fe4000f8e0204 */
[----:B------:R-:W-:Y:S01]  /*5370*/  IMAD R20, R7, UR5, R20 ;  /* 0x0000000507147c24 */ /* 0x000fe2000f8e0214 */
[----:B------:R-:W-:Y:S01]  /*5380*/  ULDC UR5, c[0x0][0x600] ;  /* 0x0001800000057ab9 */ /* 0x000fe20000000800 */
[----:B------:R-:W-:Y:S02]  /*5390*/  IMAD R15, R4, UR6, R15 ;  /* 0x00000006040f7c24 */ /* 0x000fe4000f8e020f */
[----:B------:R-:W-:Y:S02]  /*53a0*/  IMAD R6, R20, UR5, R21 ;  /* 0x0000000514067c24 */ /* 0x000fe4000f8e0215 */
[----:B------:R-:W-:-:S03]  /*53b0*/  IMAD.MOV.U32 R4, RZ, RZ, 0x1 ;  /* 0x00000001ff047424 */ /* 0x000fc600078e00ff */
[----:B------:R-:W-:Y:S02]  /*53c0*/  SEL R20, R6, R15, !P2 ;  /* 0x0000000f06147207 */ /* 0x000fe40005000000 */
[----:B------:R-:W-:Y:S01]  /*53d0*/  SEL R21, R15, R6, !P2 ;  /* 0x000000060f157207 */ /* 0x000fe20005000000 */
[----:B------:R-:W-:-:S07]  /*53e0*/  IMAD.MOV.U32 R6, RZ, RZ, R14 ;  /* 0x000000ffff067224 */ /* 0x000fce00078e000e */
.L_x_116:
[----:B------:R-:W-:Y:S05]  /*53f0*/  BSYNC B1 ;  /* 0x0000000000017941 */ /* 0x000fea0003800000 */
.L_x_115:
[----:B------:R-:W-:-:S13]  /*5400*/  LOP3.LUT P0, RZ, R4, 0xff, RZ, 0xc0, !PT ;  /* 0x000000ff04ff7812 */ /* 0x000fda000780c0ff */
[----:B------:R-:W-:Y:S05]  /*5410*/  @P0 BRA `(.L_x_119) ;  /* 0xfffffff400400947 */ /* 0x000fea000383ffff */
[----:B------:R-:W-:Y:S05]  /*5420*/  BSYNC B0 ;  /* 0x0000000000007941 */ /* 0x000fea0003800000 */
.L_x_108:
[----:B------:R-:W-:-:S03]  /*5430*/  UMOV UR5, 0xffffffff ;  /* 0xffffffff00057882 */ /* 0x000fc60000000000 */
[----:B------:R-:W-:Y:S05]  /*5440*/  BRA.DIV UR5, `(.L_x_120) ;  /* 0x0000000605387947 */ /* 0x000fea000b800000 */
[----:B------:R-:W-:-:S13]  /*5450*/  ELECT P6, URZ, PT ;  /* 0x00000000003f782f */ /* 0x000fda00038c0000 */
.L_x_135:
[----:B------:R-:W-:Y:S04]  /*5460*/  BSSY B0, `(.L_x_121) ;  /* 0x0000034000007945 */ /* 0x000fe80003800000 */
[----:B------:R-:W-:Y:S05]  /*5470*/  @!P6 BRA `(.L_x_122) ;  /* 0x0000000000c8e947 */ /* 0x000fea0003800000 */
[----:B------:R-:W-:-:S04]  /*5480*/  LOP3.LUT R19, R19, 0x2, RZ, 0xfc, !PT ;  /* 0x0000000213137812 */ /* 0x000fc800078efcff */
[----:B------:R-:W-:-:S13]  /*5490*/  ISETP.NE.AND P0, PT, R19, 0x3, PT ;  /* 0x000000031300780c */ /* 0x000fda0003f05270 */
[----:B------:R-:W-:Y:S05]  /*54a0*/  @!P0 BRA `(.L_x_123) ;  /* 0x0000000000048947 */ /* 0x000fea0003800000 */
[----:B------:R-:W-:Y:S01]  /*54b0*/  BPT.TRAP 0x1 ;  /* 0x000000040000795c */ /* 0x000fe20000300000 */
.L_x_123:
[----:B------:R-:W0:Y:S01]  /*54c0*/  S2R R5, SR_CgaCtaId ;  /* 0x0000000000057919 */ /* 0x000e220000008800 */
[----:B------:R-:W-:Y:S02]  /*54d0*/  MOV R2, 0x400 ;  /* 0x0000040000027802 */ /* 0x000fe40000000f00 */
[----:B------:R-:W-:Y:S02]  /*54e0*/  SHF.L.U32 R4, R0, 0x1f, RZ ;  /* 0x0000001f00047819 */ /* 0x000fe400000006ff */
[----:B0-----:R-:W-:-:S05]  /*54f0*/  LEA R2, R5, R2, 0x18 ;  /* 0x0000000205027211 */ /* 0x001fca00078ec0ff */
[----:B------:R-:W-:-:S04]  /*5500*/  VIADD R2, R2, 0x28 ;  /* 0x0000002802027836 */ /* 0x000fc80000000000 */
[C---:B------:R-:W-:Y:S02]  /*5510*/  IMAD R7, R3.reuse, 0x8, R2 ;  /* 0x0000000803077824 */ /* 0x040fe400078e0202 */
[----:B------:R-:W-:Y:S02]  /*5520*/  VIADD R3, R3, 0x1 ;  /* 0x0000000103037836 */ /* 0x000fe40000000000 */
[----:B------:R-:W0:Y:S03]  /*5530*/  SYNCS.PHASECHK.TRANS64.TRYWAIT P0, [R7+URZ], R4 ;  /* 0x00000004070075a7 */ /* 0x000e26000800017f */
[----:B------:R-:W-:-:S04]  /*5540*/  ISETP.NE.AND P1, PT, R3, 0x5, PT ;  /* 0x000000050300780c */ /* 0x000fc80003f25270 */
[----:B------:R-:W-:Y:S02]  /*5550*/  SEL R5, RZ, 0x1, P1 ;  /* 0x00000001ff057807 */ /* 0x000fe40000800000 */
[----:B------:R-:W-:Y:S02]  /*5560*/  SEL R3, R3, RZ, P1 ;  /* 0x000000ff03037207 */ /* 0x000fe40000800000 */
[----:B------:R-:W-:-:S03]  /*5570*/  LOP3.LUT R6, R0, R5, RZ, 0x3c, !PT ;  /* 0x0000000500067212 */ /* 0x000fc600078e3cff */
[----:B------:R-:W-:Y:S01]  /*5580*/  IMAD R8, R3, 0x8, R2 ;  /* 0x0000000803087824 */ /* 0x000fe200078e0202 */
[----:B------:R-:W-:Y:S01]  /*5590*/  SHF.L.U32 R5, R6, 0x1f, RZ ;  /* 0x0000001f06057819 */ /* 0x000fe200000006ff */
[----:B0-----:R-:W-:Y:S06]  /*55a0*/  @!P0 BRA `(.L_x_124) ;  /* 0x0000000400008947 */ /* 0x001fec0003800000 */
.L_x_136:
[----:B------:R-:W1:Y:S01]  /*55b0*/  SYNCS.PHASECHK.TRANS64.TRYWAIT P0, [R8+URZ], R5 ;  /* 0x00000005080075a7 */ /* 0x000e62000800017f */
[----:B------:R-:W-:-:S05]  /*55c0*/  VIADD R0, R3, 0x1 ;  /* 0x0000000103007836 */ /* 0x000fca0000000000 */
[----:B------:R-:W-:-:S04]  /*55d0*/  ISETP.NE.AND P1, PT, R0, 0x5, PT ;  /* 0x000000050000780c */ /* 0x000fc80003f25270 */
[----:B------:R-:W-:Y:S02]  /*55e0*/  SEL R3, RZ, 0x1, P1 ;  /* 0x00000001ff037807 */ /* 0x000fe40000800000 */
[----:B0-----:R-:W-:Y:S02]  /*55f0*/  SEL R7, R0, RZ, P1 ;  /* 0x000000ff00077207 */ /* 0x001fe40000800000 */
[----:B------:R-:W-:-:S03]  /*5600*/  LOP3.LUT R6, R6, R3, RZ, 0x3c, !PT ;  /* 0x0000000306067212 */ /* 0x000fc600078e3cff */
[----:B------:R-:W-:Y:S01]  /*5610*/  IMAD R9, R7, 0x8, R2 ;  /* 0x0000000807097824 */ /* 0x000fe200078e0202 */
[----:B------:R-:W-:Y:S01]  /*5620*/  SHF.L.U32 R4, R6, 0x1f, RZ ;  /* 0x0000001f06047819 */ /* 0x000fe200000006ff */
[----:B-1----:R-:W-:Y:S06]  /*5630*/  @!P0 BRA `(.L_x_125) ;  /* 0x0000000000f08947 */ /* 0x002fec0003800000 */
.L_x_137:
[----:B------:R-:W1:Y:S01]  /*5640*/  SYNCS.PHASECHK.TRANS64.TRYWAIT P0, [R9+URZ], R4 ;  /* 0x00000004090075a7 */ /* 0x000e62000800017f */
[----:B------:R-:W-:-:S05]  /*5650*/  VIADD R0, R7, 0x1 ;  /* 0x0000000107007836 */ /* 0x000fca0000000000 */
[----:B------:R-:W-:-:S04]  /*5660*/  ISETP.NE.AND P1, PT, R0, 0x5, PT ;  /* 0x000000050000780c */ /* 0x000fc80003f25270 */
[----:B------:R-:W-:Y:S02]  /*5670*/  SEL R3, RZ, 0x1, P1 ;  /* 0x00000001ff037807 */ /* 0x000fe40000800000 */
[----:B------:R-:W-:Y:S02]  /*5680*/  SEL R7, R0, RZ, P1 ;  /* 0x000000ff00077207 */ /* 0x000fe40000800000 */
[----:B------:R-:W-:-:S03]  /*5690*/  LOP3.LUT R11, R6, R3, RZ, 0x3c, !PT ;  /* 0x00000003060b7212 */ /* 0x000fc600078e3cff */
[----:B------:R-:W-:Y:S01]  /*56a0*/  IMAD R6, R7, 0x8, R2 ;  /* 0x0000000807067824 */ /* 0x000fe200078e0202 */
[----:B0-----:R-:W-:Y:S01]  /*56b0*/  SHF.L.U32 R5, R11, 0x1f, RZ ;  /* 0x0000001f0b057819 */ /* 0x001fe200000006ff */
[----:B-1----:R-:W-:Y:S06]  /*56c0*/  @!P0 BRA `(.L_x_126) ;  /* 0x0000000000e08947 */ /* 0x002fec0003800000 */
.L_x_138:
[----:B------:R-:W1:Y:S01]  /*56d0*/  SYNCS.PHASECHK.TRANS64.TRYWAIT P0, [R6+URZ], R5 ;  /* 0x00000005060075a7 */ /* 0x000e62000800017f */
[----:B------:R-:W-:-:S05]  /*56e0*/  VIADD R0, R7, 0x1 ;  /* 0x0000000107007836 */ /* 0x000fca0000000000 */
[----:B------:R-:W-:-:S04]  /*56f0*/  ISETP.NE.AND P1, PT, R0, 0x5, PT ;  /* 0x000000050000780c */ /* 0x000fc80003f25270 */
[----:B0-----:R-:W-:Y:S02]  /*5700*/  SEL R4, RZ, 0x1, P1 ;  /* 0x00000001ff047807 */ /* 0x001fe40000800000 */
[----:B------:R-:W-:Y:S02]  /*5710*/  SEL R3, R0, RZ, P1 ;  /* 0x000000ff00037207 */ /* 0x000fe40000800000 */
[----:B------:R-:W-:Y:S01]  /*5720*/  LOP3.LUT R0, R11, R4, RZ, 0x3c, !PT ;  /* 0x000000040b007212 */ /* 0x000fe200078e3cff */
[----:B-1----:R-:W-:Y:S06]  /*5730*/  @!P0 BRA `(.L_x_127) ;  /* 0x0000000000d88947 */ /* 0x002fec0003800000 */
.L_x_139:
[----:B------:R-:W-:Y:S01]  /*5740*/  IMAD R3, R3, 0x8, R2 ;  /* 0x0000000803037824 */ /* 0x000fe200078e0202 */
[----:B------:R-:W-:-:S07]  /*5750*/  SHF.L.U32 R0, R0, 0x1f, RZ ;  /* 0x0000001f00007819 */ /* 0x000fce00000006ff */
.L_x_128:
[----:B-1----:R1:W2:Y:S02]  /*5760*/  SYNCS.PHASECHK.TRANS64.TRYWAIT P0, [R3+URZ], R0 ;  /* 0x00000000030075a7 */ /* 0x0022a4000800017f */
[----:B--2---:R-:W-:Y:S05]  /*5770*/  @!P0 NANOSLEEP.SYNCS 0x989680 ;  /* 0x009896800000895d */ /* 0x004fea0003900000 */
[----:B------:R-:W2:Y:S02]  /*5780*/  @!P0 SYNCS.PHASECHK.TRANS64 P0, [R3+URZ], R0 ;  /* 0x00000000030085a7 */ /* 0x000ea4000800007f */
[----:B--2---:R-:W-:Y:S05]  /*5790*/  @!P0 BRA `(.L_x_128) ;  /* 0xfffffffc00f08947 */ /* 0x004fea000383ffff */
.L_x_122:
[----:B------:R-:W-:Y:S05]  /*57a0*/  BSYNC B0 ;  /* 0x0000000000007941 */ /* 0x000fea0003800000 */
.L_x_121:
[----:B------:R-:W-:Y:S05]  /*57b0*/  EXIT ;  /* 0x000000000000794d */ /* 0x000fea0003800000 */
.L_x_21:
[----:B---3--:R3:W4:Y:S02]  /*57c0*/  SYNCS.PHASECHK.TRANS64.TRYWAIT P1, [R3+URZ], R0 ;  /* 0x00000000030075a7 */ /* 0x008724000802017f */
[----:B----4-:R-:W-:Y:S05]  /*57d0*/  @!P1 NANOSLEEP.SYNCS 0x989680 ;  /* 0x009896800000995d */ /* 0x010fea0003900000 */
[----:B------:R-:W4:Y:S02]  /*57e0*/  @!P1 SYNCS.PHASECHK.TRANS64 P1, [R3+URZ], R0 ;  /* 0x00000000030095a7 */ /* 0x000f24000802007f */
[----:B----4-:R-:W-:Y:S05]  /*57f0*/  @!P1 BRA `(.L_x_21) ;  /* 0xfffffffc00f09947 */ /* 0x010fea000383ffff */
[----:B------:R-:W-:Y:S05]  /*5800*/  BRA `(.L_x_20) ;  /* 0xffffffbc00487947 */ /* 0x000fea000383ffff */
.L_x_26:
[----:B-1----:R1:W2:Y:S02]  /*5810*/  SYNCS.PHASECHK.TRANS64.TRYWAIT P1, [R5+URZ], R4 ;  /* 0x00000004050075a7 */ /* 0x0022a4000802017f */
[----:B--2---:R-:W-:Y:S05]  /*5820*/  @!P1 NANOSLEEP.SYNCS 0x989680 ;  /* 0x009896800000995d */ /* 0x004fea0003900000 */
[----:B------:R-:W2:Y:S02]  /*5830*/  @!P1 SYNCS.PHASECHK.TRANS64 P1, [R5+URZ], R4 ;  /* 0x00000004050095a7 */ /* 0x000ea4000802007f */
[----:B--2---:R-:W-:Y:S05]  /*5840*/  @!P1 BRA `(.L_x_26) ;  /* 0xfffffffc00f09947 */ /* 0x004fea000383ffff */
[----:B------:R-:W-:Y:S05]  /*5850*/  BRA `(.L_x_25) ;  /* 0xffffffbc00f87947 */ /* 0x000fea000383ffff */
.L_x_109:
[----:B------:R-:W-:Y:S01]  /*5860*/  BSSY B1, `(.L_x_129) ;  /* 0x0000006000017945 */ /* 0x000fe20003800000 */
[----:B------:R-:W-:-:S07]  /*5870*/  IMAD.MOV.U32 R15, RZ, RZ, -0x1 ;  /* 0xffffffffff0f7424 */ /* 0x000fce00078e00ff */
[----:B------:R-:W-:Y:S05]  /*5880*/  WARPSYNC.COLLECTIVE R15, `(.L_x_130) ;  /* 0x000000000f0c7348 */ /* 0x000fea0003c00000 */
[----:B------:R-:W-:Y:S02]  /*5890*/  ELECT P6, UR62, PT ;  /* 0x00000000003e782f */ /* 0x000fe400038c0000 */
[----:B------:R-:W-:Y:S01]  /*58a0*/  MOV R14, UR62 ;  /* 0x0000003e000e7c02 */ /* 0x000fe20008000f00 */
[----:B------:R-:W-:Y:S10]  /*58b0*/  ENDCOLLECTIVE ;  /* 0x000000000000791b */ /* 0x000ff40003800000 */
.L_x_130:
[----:B------:R-:W-:Y:S05]  /*58c0*/  BSYNC B1 ;  /* 0x0000000000017941 */ /* 0x000fea0003800000 */
.L_x_129:
[----:B------:R-:W-:Y:S05]  /*58d0*/  BRA `(.L_x_131) ;  /* 0xfffffff0001c7947 */ /* 0x000fea000383ffff */
.L_x_112:
[----:B-1----:R1:W2:Y:S02]  /*58e0*/  SYNCS.PHASECHK.TRANS64.TRYWAIT P0, [R23+URZ+0x28], R14 ;  /* 0x0000280e170075a7 */ /* 0x0022a4000800017f */
[----:B--2---:R-:W-:Y:S05]  /*58f0*/  @!P0 NANOSLEEP.SYNCS 0x989680 ;  /* 0x009896800000895d */ /* 0x004fea0003900000 */
[----:B------:R-:W2:Y:S02]  /*5900*/  @!P0 SYNCS.PHASECHK.TRANS64 P0, [R23+URZ+0x28], R14 ;  /* 0x0000280e170085a7 */ /* 0x000ea4000800007f */
[----:B--2---:R-:W-:Y:S05]  /*5910*/  @!P0 BRA `(.L_x_112) ;  /* 0xfffffffc00f08947 */ /* 0x004fea000383ffff */
[----:B------:R-:W-:Y:S05]  /*5920*/  BRA `(.L_x_132) ;  /* 0xfffffff000547947 */ /* 0x000fea000383ffff */
.L_x_120:
[----:B------:R-:W-:Y:S01]  /*5930*/  BSSY B0, `(.L_x_133) ;  /* 0x0000006000007945 */ /* 0x000fe20003800000 */
[----:B------:R-:W-:-:S07]  /*5940*/  IMAD.MOV.U32 R15, RZ, RZ, -0x1 ;  /* 0xffffffffff0f7424 */ /* 0x000fce00078e00ff */
[----:B------:R-:W-:Y:S05]  /*5950*/  WARPSYNC.COLLECTIVE R15, `(.L_x_134) ;  /* 0x000000000f0c7348 */ /* 0x000fea0003c00000 */
[----:B------:R-:W-:Y:S02]  /*5960*/  ELECT P6, UR62, PT ;  /* 0x00000000003e782f */ /* 0x000fe400038c0000 */
[----:B------:R-:W-:Y:S01]  /*5970*/  MOV R14, UR62 ;  /* 0x0000003e000e7c02 */ /* 0x000fe20008000f00 */
[----:B------:R-:W-:Y:S10]  /*5980*/  ENDCOLLECTIVE ;  /* 0x000000000000791b */ /* 0x000ff40003800000 */
.L_x_134:
[----:B------:R-:W-:Y:S05]  /*5990*/  BSYNC B0 ;  /* 0x0000000000007941 */ /* 0x000fea0003800000 */
.L_x_133:
[----:B------:R-:W-:Y:S05]  /*59a0*/  BRA `(.L_x_135) ;  /* 0xfffffff800ac7947 */ /* 0x000fea000383ffff */
.L_x_124:
[----:B0-----:R0:W1:Y:S02]  /*59b0*/  SYNCS.PHASECHK.TRANS64.TRYWAIT P0, [R7+URZ], R4 ;  /* 0x00000004070075a7 */ /* 0x001064000800017f */
[----:B-1----:R-:W-:Y:S05]  /*59c0*/  @!P0 NANOSLEEP.SYNCS 0x989680 ;  /* 0x009896800000895d */ /* 0x002fea0003900000 */
[----:B------:R-:W1:Y:S02]  /*59d0*/  @!P0 SYNCS.PHASECHK.TRANS64 P0, [R7+URZ], R4 ;  /* 0x00000004070085a7 */ /* 0x000e64000800007f */
[----:B-1----:R-:W-:Y:S05]  /*59e0*/  @!P0 BRA `(.L_x_124) ;  /* 0xfffffffc00f08947 */ /* 0x002fea000383ffff */
[----:B------:R-:W-:Y:S05]  /*59f0*/  BRA `(.L_x_136) ;  /* 0xfffffff800ec7947 */ /* 0x000fea000383ffff */
.L_x_125:
[----:B0-----:R0:W1:Y:S02]  /*5a00*/  SYNCS.PHASECHK.TRANS64.TRYWAIT P0, [R8+URZ], R5 ;  /* 0x00000005080075a7 */ /* 0x001064000800017f */
[----:B-1----:R-:W-:Y:S05]  /*5a10*/  @!P0 NANOSLEEP.SYNCS 0x989680 ;  /* 0x009896800000895d */ /* 0x002fea0003900000 */
[----:B------:R-:W1:Y:S02]  /*5a20*/  @!P0 SYNCS.PHASECHK.TRANS64 P0, [R8+URZ], R5 ;  /* 0x00000005080085a7 */ /* 0x000e64000800007f */
[----:B-1----:R-:W-:Y:S05]  /*5a30*/  @!P0 BRA `(.L_x_125) ;  /* 0xfffffffc00f08947 */ /* 0x002fea000383ffff */
[----:B------:R-:W-:Y:S05]  /*5a40*/  BRA `(.L_x_137) ;  /* 0xfffffff800fc7947 */ /* 0x000fea000383ffff */
.L_x_126:
[----:B0-----:R0:W1:Y:S02]  /*5a50*/  SYNCS.PHASECHK.TRANS64.TRYWAIT P0, [R9+URZ], R4 ;  /* 0x00000004090075a7 */ /* 0x001064000800017f */
[----:B-1----:R-:W-:Y:S05]  /*5a60*/  @!P0 NANOSLEEP.SYNCS 0x989680 ;  /* 0x009896800000895d */ /* 0x002fea0003900000 */
[----:B------:R-:W1:Y:S02]  /*5a70*/  @!P0 SYNCS.PHASECHK.TRANS64 P0, [R9+URZ], R4 ;  /* 0x00000004090085a7 */ /* 0x000e64000800007f */
[----:B-1----:R-:W-:Y:S05]  /*5a80*/  @!P0 BRA `(.L_x_126) ;  /* 0xfffffffc00f08947 */ /* 0x002fea000383ffff */
[----:B------:R-:W-:Y:S05]  /*5a90*/  BRA `(.L_x_138) ;  /* 0xfffffffc000c7947 */ /* 0x000fea000383ffff */
.L_x_127:
[----:B0-----:R0:W1:Y:S02]  /*5aa0*/  SYNCS.PHASECHK.TRANS64.TRYWAIT P0, [R6+URZ], R5 ;  /* 0x00000005060075a7 */ /* 0x001064000800017f */
[----:B-1----:R-:W-:Y:S05]  /*5ab0*/  @!P0 NANOSLEEP.SYNCS 0x989680 ;  /* 0x009896800000895d */ /* 0x002fea0003900000 */
[----:B------:R-:W1:Y:S02]  /*5ac0*/  @!P0 SYNCS.PHASECHK.TRANS64 P0, [R6+URZ], R5 ;  /* 0x00000005060085a7 */ /* 0x000e64000800007f */
[----:B-1----:R-:W-:Y:S05]  /*5ad0*/  @!P0 BRA `(.L_x_127) ;  /* 0xfffffffc00f08947 */ /* 0x002fea000383ffff */
[----:B------:R-:W-:Y:S05]  /*5ae0*/  BRA `(.L_x_139) ;  /* 0xfffffffc00147947 */ /* 0x000fea000383ffff */
.L_x_140:
[----:B------:R-:W-:-:S00]  /*5af0*/  BRA `(.L_x_140) ;  /* 0xfffffffc00fc7947 */ /* 0x000fc0000383ffff */
[----:B------:R-:W-:-:S00]  /*5b00*/  NOP ;  /* 0x0000000000007918 */ /* 0x000fc00000000000 */
[----:B------:R-:W-:-:S00]  /*5b10*/  NOP ;  /* 0x0000000000007918 */ /* 0x000fc00000000000 */
[----:B------:R-:W-:-:S00]  /*5b20*/  NOP ;  /* 0x0000000000007918 */ /* 0x000fc00000000000 */
[----:B------:R-:W-:-:S00]  /*5b30*/  NOP ;  /* 0x0000000000007918 */ /* 0x000fc00000000000 */
[----:B------:R-:W-:-:S00]  /*5b40*/  NOP ;  /* 0x0000000000007918 */ /* 0x000fc00000000000 */
[----:B------:R-:W-:-:S00]  /*5b50*/  NOP ;  /* 0x0000000000007918 */ /* 0x000fc00000000000 */
[----:B------:R-:W-:-:S00]  /*5b60*/  NOP ;  /* 0x0000000000007918 */ /* 0x000fc00000000000 */
[----:B------:R-:W-:-:S00]  /*5b70*/  NOP ;  /* 0x0000000000007918 */ /* 0x000fc00000000000 */
.L_x_141:


//--------------------- .nv.global.init           --------------------------
	.section	.nv.global.init,"aw",@progbits
.nv.global.init:
	.type		$str$22,@object
	.size		$str$22,($str$23 - $str$22)
$str$22:
        /*0000*/ 	.byte	0x6b, 0x5f, 0x74, 0x69, 0x6c, 0x65, 0x5f, 0x63, 0x6f, 0x75, 0x6e, 0x74, 0x20, 0x3e, 0x3d, 0x20
        /*0010*/ 	.byte	0x31, 0x00
	.type		$str$23,@object
	.size		$str$23,(__unnamed_1 - $str$23)
$str$23:
        /*0012*/ 	.byte	0x2f, 0x74, 0x6d, 0x70, 0x2f, 0x63, 0x75, 0x74, 0x6c, 0x61, 0x73, 0x73, 0x5f, 0x73, 0x77, 0x65
        /*0022*/ 	.byte	0x65, 0x70, 0x5f, 0x73, 0x72, 0x63, 0x2f, 0x69, 0x6e, 0x63, 0x6c, 0x75, 0x64, 0x65, 0x2f, 0x63
        /*0032*/ 	.byte	0x75, 0x74, 0x6c, 0x61, 0x73, 0x73, 0x2f, 0x67, 0x65, 0x6d, 0x6d, 0x2f, 0x63, 0x6f, 0x6c, 0x6c
        /*0042*/ 	.byte	0x65, 0x63, 0x74, 0x69, 0x76, 0x65, 0x2f, 0x73, 0x6d, 0x39, 0x30, 0x5f, 0x6d, 0x6d, 0x61, 0x5f
        /*0052*/ 	.byte	0x74, 0x6d, 0x61, 0x5f, 0x67, 0x6d, 0x6d, 0x61, 0x5f, 0x73, 0x73, 0x5f, 0x77, 0x61, 0x72, 0x70
        /*0062*/ 	.byte	0x73, 0x70, 0x65, 0x63, 0x69, 0x61, 0x6c, 0x69, 0x7a, 0x65, 0x64, 0x2e, 0x68, 0x70, 0x70, 0x00
	.type		__unnamed_1,@object
	.size		__unnamed_1,(.L_0 - __unnamed_1)
__unnamed_1:
        /*0072*/ 	.byte	0x76, 0x6f, 0x69, 0x64, 0x20, 0x63, 0x75, 0x74, 0x6c, 0x61, 0x73, 0x73, 0x3a, 0x3a, 0x67, 0x65
        /* <DEDUP_REMOVED lines=172> */
        /*0b42*/ 	.byte	0x74, 0x69, 0x74, 0x79, 0x5d, 0x00
.L_0:


//--------------------- .nv.shared._ZN7cutlass13device_kernelINS_4gemm6kernel13GemmUniversalIN4cute5tupleIJiiiiEEENS1_10collective13CollectiveMmaINS1_34MainloopSm90TmaGmmaWarpSpecializedILi5ENS5_IJNS4_1CILi2EEENSA_ILi1EEESC_EEENS1_35KernelTmaWarpSpecializedCooperativeEEENS5_IJNSA_ILi128EEENSA_ILi64EEESH_EEEaNS5_IJlSC_lEEEaSJ_NS4_8TiledMMAINS4_8MMA_AtomIJNS4_4SM904GMMA26MMA_64x64x32_S32S8S8_SS_TNEEEENS4_6LayoutISD_NS5_IJSC_NSA_ILi0EEESR_EEEEENS5_IJNS4_10UnderscoreESU_SU_EEEEENS4_13SM90_TMA_LOADENS4_14ComposedLayoutINS4_7SwizzleILi2ELi4ELi3EEENS4_18smem_ptr_flag_bitsILi8EEENSQ_INS5_IJNSA_ILi8EEESH_EEENS5_IJSH_SC_EEEEEEEvNS4_8identityENS4_23SM90_TMA_LOAD_MULTICASTES17_vS18_EENS_8epilogue10collective6detail29Sm90TmaWarpSpecializedAdapterINS1C_15DefaultEpilogueIaSJ_SJ_NS1B_6thread17LinearCombinationIaLi1EiiLNS1G_9ScaleType4KindE0ELNS_15FloatRoundStyleE2EaEENS1_15EpilogueDefaultEEEEEvvEEEEvNT_6ParamsE --------------------------
	.section	.nv.shared._ZN7cutlass13device_kernelINS_4gemm6kernel13GemmUniversalIN4cute5tupleIJiiiiEEENS1_10collective13CollectiveMmaINS1_34MainloopSm90TmaGmmaWarpSpecializedILi5ENS5_IJNS4_1CILi2EEENSA_ILi1EEESC_EEENS1_35KernelTmaWarpSpecializedCooperativeEEENS5_IJNSA_ILi128EEENSA_ILi64EEESH_EEEaNS5_IJlSC_lEEEaSJ_NS4_8TiledMMAINS4_8MMA_AtomIJNS4_4SM904GMMA26MMA_64x64x32_S32S8S8_SS_TNEEEENS4_6LayoutISD_NS5_IJSC_NSA_ILi0EEESR_EEEEENS5_IJNS4_10UnderscoreESU_SU_EEEEENS4_13SM90_TMA_LOADENS4_14ComposedLayoutINS4_7SwizzleILi2ELi4ELi3EEENS4_18smem_ptr_flag_bitsILi8EEENSQ_INS5_IJNSA_ILi8EEESH_EEENS5_IJSH_SC_EEEEEEEvNS4_8identityENS4_23SM90_TMA_LOAD_MULTICASTES17_vS18_EENS_8epilogue10collective6detail29Sm90TmaWarpSpecializedAdapterINS1C_15DefaultEpilogueIaSJ_SJ_NS1B_6thread17LinearCombinationIaLi1EiiLNS1G_9ScaleType4KindE0ELNS_15FloatRoundStyleE2EaEENS1_15EpilogueDefaultEEEEEvvEEEEvNT_6ParamsE,"aw",@nobits
	.sectionflags	@""
	.align	16
	.zero		1024


//--------------------- .nv.shared.reserved.0     --------------------------
	.section	.nv.shared.reserved.0,"aw",@nobits
	.weak		__nv_reservedSMEM_offset_0_alias
	.size		__nv_reservedSMEM_offset_0_alias, 0, 0
	.other		__nv_reservedSMEM_offset_0_alias,@"STO_CUDA_RESERVED_SHARED STV_DEFAULT"
__nv_reservedSMEM_offset_0_alias:
	.zero		0


//--------------------- .nv.global                --------------------------
	.section	.nv.global,"aw",@nobits
.nv.global:
	.type		_ZN39_INTERNAL_9c67db83_4_k_cu_a5f4fa70_56564cute1_E,@object
	.size		_ZN39_INTERNAL_9c67db83_4_k_cu_a5f4fa70_56564cute1_E,(_ZN39_INTERNAL_9c67db83_4_k_cu_a5f4fa70_56564cuda3std3__45__cpo6cbeginE - _ZN39_INTERNAL_9c67db83_4_k_cu_a5f4fa70_56564cute1_E)
_ZN39_INTERNAL_9c67db83_4_k_cu_a5f4fa70_56564cute1_E:
	.zero		1
	.type		_ZN39_INTERNAL_9c67db83_4_k_cu_a5f4fa70_56564cuda3std3__45__cpo6cbeginE,@object
	.size		_ZN39_INTERNAL_9c67db83_4_k_cu_a5f4fa70_56564cuda3std3__45__cpo6cbeginE,(_ZN39_INTERNAL_9c67db83_4_k_cu_a5f4fa70_56564cuda3std3__48in_placeE - _ZN39_INTERNAL_9c67db83_4_k_cu_a5f4fa70_56564cuda3std3__45__cpo6cbeginE)
_ZN39_INTERNAL_9c67db83_4_k_cu_a5f4fa70_56564cuda3std3__45__cpo6cbeginE:
	.zero		1
	.type		_ZN39_INTERNAL_9c67db83_4_k_cu_a5f4fa70_56564cuda3std3__48in_placeE,@object
	.size		_ZN39_INTERNAL_9c67db83_4_k_cu_a5f4fa70_56564cuda3std3__48in_placeE,(_ZN39_INTERNAL_9c67db83_4_k_cu_a5f4fa70_56564cuda3std6ranges3__45__cpo9iter_moveE - _ZN39_INTERNAL_9c67db83_4_k_cu_a5f4fa70_56564cuda3std3__48in_placeE)
_ZN39_INTERNAL_9c67db83_4_k_cu_a5f4fa70_56564cuda3std3__48in_placeE:
	.zero		1
	.type		_ZN39_INTERNAL_9c67db83_4_k_cu_a5f4fa70_56564cuda3std6ranges3__45__cpo9iter_moveE,@object
	.size		_ZN39_INTERNAL_9c67db83_4_k_cu_a5f4fa70_56564cuda3std6ranges3__45__cpo9iter_moveE,(_ZN39_INTERNAL_9c67db83_4_k_cu_a5f4fa70_56564cuda3std3__45__cpo5beginE - _ZN39_INTERNAL_9c67db83_4_k_cu_a5f4fa70_56564cuda3std6ranges3__45__cpo9iter_moveE)
_ZN39_INTERNAL_9c67db83_4_k_cu_a5f4fa70_56564cuda3std6ranges3__45__cpo9iter_moveE:
	.zero		1
	.type		_ZN39_INTERNAL_9c67db83_4_k_cu_a5f4fa70_56564cuda3std3__45__cpo5beginE,@object
	.size		_ZN39_INTERNAL_9c67db83_4_k_cu_a5f4fa70_56564cuda3std3__45__cpo5beginE,(_ZN39_INTERNAL_9c67db83_4_k_cu_a5f4fa70_56564cuda3std3__441_GLOBAL__N__9c67db83_4_k_cu_a5f4fa70_56566ignoreE - _ZN39_INTERNAL_9c67db83_4_k_cu_a5f4fa70_56564cuda3std3__45__cpo5beginE)
_ZN39_INTERNAL_9c67db83_4_k_cu_a5f4fa70_56564cuda3std3__45__cpo5beginE:
	.zero		1
	.type		_ZN39_INTERNAL_9c67db83_4_k_cu_a5f4fa70_56564cuda3std3__441_GLOBAL__N__9c67db83_4_k_cu_a5f4fa70_56566ignoreE,@object
	.size		_ZN39_INTERNAL_9c67db83_4_k_cu_a5f4fa70_56564cuda3std3__441_GLOBAL__N__9c67db83_4_k_cu_a5f4fa70_56566ignoreE,(_ZN39_INTERNAL_9c67db83_4_k_cu_a5f4fa70_56564cute7productE - _ZN39_INTERNAL_9c67db83_4_k_cu_a5f4fa70_56564cuda3std3__441_GLOBAL__N__9c67db83_4_k_cu_a5f4fa70_56566ignoreE)
_ZN39_INTERNAL_9c67db83_4_k_cu_a5f4fa70_56564cuda3std3__441_GLOBAL__N__9c67db83_4_k_cu_a5f4fa70_56566ignoreE:
	.zero		1
	.type		_ZN39_INTERNAL_9c67db83_4_k_cu_a5f4fa70_56564cute7productE,@object
	.size		_ZN39_INTERNAL_9c67db83_4_k_cu_a5f4fa70_56564cute7productE,(_ZN39_INTERNAL_9c67db83_4_k_cu_a5f4fa70_56564cuda3std3__45__cpo3endE - _ZN39_INTERNAL_9c67db83_4_k_cu_a5f4fa70_56564cute7productE)
_ZN39_INTERNAL_9c67db83_4_k_cu_a5f4fa70_56564cute7productE:
	.zero		1
	.type		_ZN39_INTERNAL_9c67db83_4_k_cu_a5f4fa70_56564cuda3std3__45__cpo3endE,@object
	.size		_ZN39_INTERNAL_9c67db83_4_k_cu_a5f4fa70_56564cuda3std3__45__cpo3endE,(_ZN39_INTERNAL_9c67db83_4_k_cu_a5f4fa70_56564cuda3std3__419piecewise_constructE - _ZN39_INTERNAL_9c67db83_4_k_cu_a5f4fa70_56564cuda3std3__45__cpo3endE)
_ZN39_INTERNAL_9c67db83_4_k_cu_a5f4fa70_56564cuda3std3__45__cpo3endE:
	.zero		1
	.type		_ZN39_INTERNAL_9c67db83_4_k_cu_a5f4fa70_56564cuda3std3__419piecewise_constructE,@object
	.size		_ZN39_INTERNAL_9c67db83_4_k_cu_a5f4fa70_56564cuda3std3__419piecewise_constructE,(_ZN39_INTERNAL_9c67db83_4_k_cu_a5f4fa70_56564cuda3std3__45__cpo4cendE - _ZN39_INTERNAL_9c67db83_4_k_cu_a5f4fa70_56564cuda3std3__419piecewise_constructE)
_ZN39_INTERNAL_9c67db83_4_k_cu_a5f4fa70_56564cuda3std3__419piecewise_constructE:
	.zero		1
	.type		_ZN39_INTERNAL_9c67db83_4_k_cu_a5f4fa70_56564cuda3std3__45__cpo4cendE,@object
	.size		_ZN39_INTERNAL_9c67db83_4_k_cu_a5f4fa70_56564cuda3std3__45__cpo4cendE,(_ZN39_INTERNAL_9c67db83_4_k_cu_a5f4fa70_56564cuda3std6ranges3__45__cpo4swapE - _ZN39_INTERNAL_9c67db83_4_k_cu_a5f4fa70_56564cuda3std3__45__cpo4cendE)
_ZN39_INTERNAL_9c67db83_4_k_cu_a5f4fa70_56564cuda3std3__45__cpo4cendE:
	.zero		1
	.type		_ZN39_INTERNAL_9c67db83_4_k_cu_a5f4fa70_56564cuda3std6ranges3__45__cpo4swapE,@object
	.size		_ZN39_INTERNAL_9c67db83_4_k_cu_a5f4fa70_56564cuda3std6ranges3__45__cpo4swapE,(.L_8 - _ZN39_INTERNAL_9c67db83_4_k_cu_a5f4fa70_56564cuda3std6ranges3__45__cpo4swapE)
_ZN39_INTERNAL_9c67db83_4_k_cu_a5f4fa70_56564cuda3std6ranges3__45__cpo4swapE:
	.zero		1
.L_8:


//--------------------- .nv.constant0._ZN7cutlass13device_kernelINS_4gemm6kernel13GemmUniversalIN4cute5tupleIJiiiiEEENS1_10collective13CollectiveMmaINS1_34MainloopSm90TmaGmmaWarpSpecializedILi5ENS5_IJNS4_1CILi2EEENSA_ILi1EEESC_EEENS1_35KernelTmaWarpSpecializedCooperativeEEENS5_IJNSA_ILi128EEENSA_ILi64EEESH_EEEaNS5_IJlSC_lEEEaSJ_NS4_8TiledMMAINS4_8MMA_AtomIJNS4_4SM904GMMA26MMA_64x64x32_S32S8S8_SS_TNEEEENS4_6LayoutISD_NS5_IJSC_NSA_ILi0EEESR_EEEEENS5_IJNS4_10UnderscoreESU_SU_EEEEENS4_13SM90_TMA_LOADENS4_14ComposedLayoutINS4_7SwizzleILi2ELi4ELi3EEENS4_18smem_ptr_flag_bitsILi8EEENSQ_INS5_IJNSA_ILi8EEESH_EEENS5_IJSH_SC_EEEEEEEvNS4_8identityENS4_23SM90_TMA_LOAD_MULTICASTES17_vS18_EENS_8epilogue10collective6detail29Sm90TmaWarpSpecializedAdapterINS1C_15DefaultEpilogueIaSJ_SJ_NS1B_6thread17LinearCombinationIaLi1EiiLNS1G_9ScaleType4KindE0ELNS_15FloatRoundStyleE2EaEENS1_15EpilogueDefaultEEEEEvvEEEEvNT_6ParamsE --------------------------
	.section	.nv.constant0._ZN7cutlass13device_kernelINS_4gemm6kernel13GemmUniversalIN4cute5tupleIJiiiiEEENS1_10collective13CollectiveMmaINS1_34MainloopSm90TmaGmmaWarpSpecializedILi5ENS5_IJNS4_1CILi2EEENSA_ILi1EEESC_EEENS1_35KernelTmaWarpSpecializedCooperativeEEENS5_IJNSA_ILi128EEENSA_ILi64EEESH_EEEaNS5_IJlSC_lEEEaSJ_NS4_8TiledMMAINS4_8MMA_AtomIJNS4_4SM904GMMA26MMA_64x64x32_S32S8S8_SS_TNEEEENS4_6LayoutISD_NS5_IJSC_NSA_ILi0EEESR_EEEEENS5_IJNS4_10UnderscoreESU_SU_EEEEENS4_13SM90_TMA_LOADENS4_14ComposedLayoutINS4_7SwizzleILi2ELi4ELi3EEENS4_18smem_ptr_flag_bitsILi8EEENSQ_INS5_IJNSA_ILi8EEESH_EEENS5_IJSH_SC_EEEEEEEvNS4_8identityENS4_23SM90_TMA_LOAD_MULTICASTES17_vS18_EENS_8epilogue10collective6detail29Sm90TmaWarpSpecializedAdapterINS1C_15DefaultEpilogueIaSJ_SJ_NS1B_6thread17LinearCombinationIaLi1EiiLNS1G_9ScaleType4KindE0ELNS_15FloatRoundStyleE2EaEENS1_15EpilogueDefaultEEEEEvvEEEEvNT_6ParamsE,"a",@progbits
	.sectionflags	@""
	.align	4
.nv.constant0._ZN7cutlass13device_kernelINS_4gemm6kernel13GemmUniversalIN4cute5tupleIJiiiiEEENS1_10collective13CollectiveMmaINS1_34MainloopSm90TmaGmmaWarpSpecializedILi5ENS5_IJNS4_1CILi2EEENSA_ILi1EEESC_EEENS1_35KernelTmaWarpSpecializedCooperativeEEENS5_IJNSA_ILi128EEENSA_ILi64EEESH_EEEaNS5_IJlSC_lEEEaSJ_NS4_8TiledMMAINS4_8MMA_AtomIJNS4_4SM904GMMA26MMA_64x64x32_S32S8S8_SS_TNEEEENS4_6LayoutISD_NS5_IJSC_NSA_ILi0EEESR_EEEEENS5_IJNS4_10UnderscoreESU_SU_EEEEENS4_13SM90_TMA_LOADENS4_14ComposedLayoutINS4_7SwizzleILi2ELi4ELi3EEENS4_18smem_ptr_flag_bitsILi8EEENSQ_INS5_IJNSA_ILi8EEESH_EEENS5_IJSH_SC_EEEEEEEvNS4_8identityENS4_23SM90_TMA_LOAD_MULTICASTES17_vS18_EENS_8epilogue10collective6detail29Sm90TmaWarpSpecializedAdapterINS1C_15DefaultEpilogueIaSJ_SJ_NS1B_6thread17LinearCombinationIaLi1EiiLNS1G_9ScaleType4KindE0ELNS_15FloatRoundStyleE2EaEENS1_15EpilogueDefaultEEEEEvvEEEEvNT_6ParamsE:
	.zero		1664


//--------------------- SYMBOLS --------------------------

	.type		.nv.reservedSmem.offset0,@object
	.size		.nv.reservedSmem.offset0,0x4
	.type		__assertfail,@function
